//
// Generated by NVIDIA NVVM Compiler
//
// Compiler Build ID: CL-36424714
// Cuda compilation tools, release 13.0, V13.0.88
// Based on NVVM 20.0.0
//

.version 9.0
.target sm_100
.address_size 64

	// .globl	_Z15calculateForcesiPdS_S_S_ddddS_
.extern .func  (.param .b32 func_retval0) vprintf
(
	.param .b64 vprintf_param_0,
	.param .b64 vprintf_param_1
)
;
.func  (.param .b64 func_retval0) __internal_accurate_pow
(
	.param .b64 __internal_accurate_pow_param_0
)
;
// _ZZ20calculateTotalEnergyiPdS_S_S_S_E12sharedEnergy has been demoted
.global .align 1 .b8 $str[47] = {65, 116, 32, 115, 116, 97, 114, 116, 32, 112, 97, 114, 116, 105, 99, 108, 101, 32, 100, 105, 115, 116, 114, 105, 98, 117, 116, 105, 111, 110, 32, 105, 110, 32, 99, 101, 108, 108, 32, 105, 115, 32, 97, 115, 58, 10};
.global .align 1 .b8 $str$1[45] = {65, 116, 32, 101, 110, 100, 32, 112, 97, 114, 116, 105, 99, 108, 101, 32, 100, 105, 115, 116, 114, 105, 98, 117, 116, 105, 111, 110, 32, 105, 110, 32, 99, 101, 108, 108, 32, 105, 115, 32, 97, 115, 58, 10};
.global .align 1 .b8 $str$2[38] = {67, 101, 108, 108, 32, 40, 37, 100, 44, 32, 37, 100, 44, 32, 37, 100, 41, 32, 99, 111, 110, 116, 97, 105, 110, 115, 32, 112, 97, 114, 116, 105, 99, 108, 101, 115, 58};
.global .align 1 .b8 $str$3[4] = {32, 37, 100};
.global .align 1 .b8 $str$4[2] = {10};

.visible .entry _Z15calculateForcesiPdS_S_S_ddddS_(
	.param .u32 _Z15calculateForcesiPdS_S_S_ddddS__param_0,
	.param .u64 .ptr .align 1 _Z15calculateForcesiPdS_S_S_ddddS__param_1,
	.param .u64 .ptr .align 1 _Z15calculateForcesiPdS_S_S_ddddS__param_2,
	.param .u64 .ptr .align 1 _Z15calculateForcesiPdS_S_S_ddddS__param_3,
	.param .u64 .ptr .align 1 _Z15calculateForcesiPdS_S_S_ddddS__param_4,
	.param .f64 _Z15calculateForcesiPdS_S_S_ddddS__param_5,
	.param .f64 _Z15calculateForcesiPdS_S_S_ddddS__param_6,
	.param .f64 _Z15calculateForcesiPdS_S_S_ddddS__param_7,
	.param .f64 _Z15calculateForcesiPdS_S_S_ddddS__param_8,
	.param .u64 .ptr .align 1 _Z15calculateForcesiPdS_S_S_ddddS__param_9
)
{
	.reg .pred 	%p<19>;
	.reg .b32 	%r<26>;
	.reg .b64 	%rd<34>;
	.reg .b64 	%fd<211>;

	ld.param.u32 	%r14, [_Z15calculateForcesiPdS_S_S_ddddS__param_0];
	ld.param.u64 	%rd9, [_Z15calculateForcesiPdS_S_S_ddddS__param_1];
	ld.param.u64 	%rd10, [_Z15calculateForcesiPdS_S_S_ddddS__param_2];
	ld.param.u64 	%rd8, [_Z15calculateForcesiPdS_S_S_ddddS__param_4];
	ld.param.f64 	%fd60, [_Z15calculateForcesiPdS_S_S_ddddS__param_5];
	ld.param.f64 	%fd61, [_Z15calculateForcesiPdS_S_S_ddddS__param_6];
	ld.param.f64 	%fd62, [_Z15calculateForcesiPdS_S_S_ddddS__param_7];
	ld.param.f64 	%fd63, [_Z15calculateForcesiPdS_S_S_ddddS__param_8];
	ld.param.u64 	%rd11, [_Z15calculateForcesiPdS_S_S_ddddS__param_9];
	cvta.to.global.u64 	%rd1, %rd11;
	cvta.to.global.u64 	%rd2, %rd10;
	cvta.to.global.u64 	%rd3, %rd9;
	mov.u32 	%r15, %ctaid.x;
	mov.u32 	%r16, %ntid.x;
	mov.u32 	%r17, %tid.x;
	mad.lo.s32 	%r1, %r15, %r16, %r17;
	setp.ge.s32 	%p1, %r1, %r14;
	@%p1 bra 	$L__BB0_28;
	cvta.to.global.u64 	%rd12, %rd8;
	mul.wide.s32 	%rd13, %r1, 8;
	add.s64 	%rd14, %rd12, %rd13;
	ld.global.f64 	%fd65, [%rd14];
	neg.f64 	%fd66, %fd65;
	mul.f64 	%fd194, %fd60, %fd66;
	setp.lt.s32 	%p2, %r14, 1;
	mul.lo.s32 	%r2, %r1, 3;
	mul.wide.s32 	%rd15, %r2, 8;
	add.s64 	%rd4, %rd2, %rd15;
	mov.f64 	%fd202, 0d0000000000000000;
	mov.f64 	%fd195, %fd202;
	@%p2 bra 	$L__BB0_15;
	add.s64 	%rd5, %rd3, %rd15;
	add.f64 	%fd2, %fd63, %fd63;
	setp.eq.s32 	%p3, %r14, 1;
	mov.f64 	%fd195, 0d0000000000000000;
	mov.b32 	%r25, 0;
	mov.f64 	%fd202, %fd195;
	@%p3 bra 	$L__BB0_11;
	neg.s32 	%r22, %r1;
	mov.f64 	%fd195, 0d0000000000000000;
	mov.b32 	%r23, 0;
	mov.u32 	%r24, %r23;
$L__BB0_4:
	setp.eq.s32 	%p4, %r22, 0;
	@%p4 bra 	$L__BB0_7;
	mul.wide.u32 	%rd17, %r23, 8;
	add.s64 	%rd18, %rd3, %rd17;
	ld.global.f64 	%fd70, [%rd18];
	ld.global.f64 	%fd71, [%rd5];
	sub.f64 	%fd6, %fd70, %fd71;
	ld.global.f64 	%fd72, [%rd18+8];
	ld.global.f64 	%fd73, [%rd5+8];
	sub.f64 	%fd7, %fd72, %fd73;
	ld.global.f64 	%fd74, [%rd18+16];
	ld.global.f64 	%fd75, [%rd5+16];
	sub.f64 	%fd8, %fd74, %fd75;
	mul.f64 	%fd76, %fd7, %fd7;
	fma.rn.f64 	%fd77, %fd6, %fd6, %fd76;
	fma.rn.f64 	%fd78, %fd8, %fd8, %fd77;
	sqrt.rn.f64 	%fd9, %fd78;
	sub.f64 	%fd10, %fd2, %fd9;
	setp.leu.f64 	%p5, %fd10, 0d0000000000000000;
	@%p5 bra 	$L__BB0_7;
	div.rn.f64 	%fd79, %fd6, %fd9;
	div.rn.f64 	%fd80, %fd7, %fd9;
	div.rn.f64 	%fd81, %fd8, %fd9;
	mul.wide.u32 	%rd19, %r23, 8;
	add.s64 	%rd20, %rd2, %rd19;
	ld.global.f64 	%fd82, [%rd20];
	ld.global.f64 	%fd83, [%rd4];
	sub.f64 	%fd84, %fd82, %fd83;
	ld.global.f64 	%fd85, [%rd20+8];
	ld.global.f64 	%fd86, [%rd4+8];
	sub.f64 	%fd87, %fd85, %fd86;
	ld.global.f64 	%fd88, [%rd20+16];
	ld.global.f64 	%fd89, [%rd4+16];
	sub.f64 	%fd90, %fd88, %fd89;
	mul.f64 	%fd91, %fd61, %fd10;
	mul.f64 	%fd92, %fd10, %fd91;
	mul.f64 	%fd93, %fd80, %fd87;
	fma.rn.f64 	%fd94, %fd79, %fd84, %fd93;
	fma.rn.f64 	%fd95, %fd81, %fd90, %fd94;
	mul.f64 	%fd96, %fd62, %fd95;
	sub.f64 	%fd97, %fd92, %fd96;
	fma.rn.f64 	%fd202, %fd79, %fd97, %fd202;
	fma.rn.f64 	%fd194, %fd80, %fd97, %fd194;
	fma.rn.f64 	%fd195, %fd81, %fd97, %fd195;
$L__BB0_7:
	add.s32 	%r20, %r24, 1;
	setp.eq.s32 	%p6, %r1, %r20;
	@%p6 bra 	$L__BB0_10;
	add.s32 	%r7, %r23, 3;
	mul.wide.u32 	%rd21, %r7, 8;
	add.s64 	%rd22, %rd3, %rd21;
	ld.global.f64 	%fd98, [%rd22];
	ld.global.f64 	%fd99, [%rd5];
	sub.f64 	%fd17, %fd98, %fd99;
	ld.global.f64 	%fd100, [%rd22+8];
	ld.global.f64 	%fd101, [%rd5+8];
	sub.f64 	%fd18, %fd100, %fd101;
	ld.global.f64 	%fd102, [%rd22+16];
	ld.global.f64 	%fd103, [%rd5+16];
	sub.f64 	%fd19, %fd102, %fd103;
	mul.f64 	%fd104, %fd18, %fd18;
	fma.rn.f64 	%fd105, %fd17, %fd17, %fd104;
	fma.rn.f64 	%fd106, %fd19, %fd19, %fd105;
	sqrt.rn.f64 	%fd20, %fd106;
	sub.f64 	%fd21, %fd2, %fd20;
	setp.leu.f64 	%p7, %fd21, 0d0000000000000000;
	@%p7 bra 	$L__BB0_10;
	div.rn.f64 	%fd107, %fd17, %fd20;
	div.rn.f64 	%fd108, %fd18, %fd20;
	div.rn.f64 	%fd109, %fd19, %fd20;
	mul.wide.u32 	%rd23, %r7, 8;
	add.s64 	%rd24, %rd2, %rd23;
	ld.global.f64 	%fd110, [%rd24];
	ld.global.f64 	%fd111, [%rd4];
	sub.f64 	%fd112, %fd110, %fd111;
	ld.global.f64 	%fd113, [%rd24+8];
	ld.global.f64 	%fd114, [%rd4+8];
	sub.f64 	%fd115, %fd113, %fd114;
	ld.global.f64 	%fd116, [%rd24+16];
	ld.global.f64 	%fd117, [%rd4+16];
	sub.f64 	%fd118, %fd116, %fd117;
	mul.f64 	%fd119, %fd61, %fd21;
	mul.f64 	%fd120, %fd21, %fd119;
	mul.f64 	%fd121, %fd108, %fd115;
	fma.rn.f64 	%fd122, %fd107, %fd112, %fd121;
	fma.rn.f64 	%fd123, %fd109, %fd118, %fd122;
	mul.f64 	%fd124, %fd62, %fd123;
	sub.f64 	%fd125, %fd120, %fd124;
	fma.rn.f64 	%fd202, %fd107, %fd125, %fd202;
	fma.rn.f64 	%fd194, %fd108, %fd125, %fd194;
	fma.rn.f64 	%fd195, %fd109, %fd125, %fd195;
$L__BB0_10:
	add.s32 	%r24, %r24, 2;
	add.s32 	%r23, %r23, 6;
	add.s32 	%r22, %r22, 2;
	and.b32  	%r25, %r14, 2147483646;
	setp.ne.s32 	%p8, %r24, %r25;
	@%p8 bra 	$L__BB0_4;
$L__BB0_11:
	and.b32  	%r21, %r14, 1;
	setp.eq.b32 	%p9, %r21, 1;
	not.pred 	%p10, %p9;
	@%p10 bra 	$L__BB0_15;
	setp.eq.s32 	%p11, %r1, %r25;
	@%p11 bra 	$L__BB0_15;
	mul.lo.s32 	%r13, %r25, 3;
	mul.wide.u32 	%rd25, %r13, 8;
	add.s64 	%rd26, %rd3, %rd25;
	ld.global.f64 	%fd126, [%rd26];
	ld.global.f64 	%fd127, [%rd5];
	sub.f64 	%fd34, %fd126, %fd127;
	ld.global.f64 	%fd128, [%rd26+8];
	ld.global.f64 	%fd129, [%rd5+8];
	sub.f64 	%fd35, %fd128, %fd129;
	ld.global.f64 	%fd130, [%rd26+16];
	ld.global.f64 	%fd131, [%rd5+16];
	sub.f64 	%fd36, %fd130, %fd131;
	mul.f64 	%fd132, %fd35, %fd35;
	fma.rn.f64 	%fd133, %fd34, %fd34, %fd132;
	fma.rn.f64 	%fd134, %fd36, %fd36, %fd133;
	sqrt.rn.f64 	%fd37, %fd134;
	sub.f64 	%fd38, %fd2, %fd37;
	setp.leu.f64 	%p12, %fd38, 0d0000000000000000;
	@%p12 bra 	$L__BB0_15;
	div.rn.f64 	%fd135, %fd34, %fd37;
	div.rn.f64 	%fd136, %fd35, %fd37;
	div.rn.f64 	%fd137, %fd36, %fd37;
	add.s64 	%rd28, %rd2, %rd25;
	ld.global.f64 	%fd138, [%rd28];
	ld.global.f64 	%fd139, [%rd4];
	sub.f64 	%fd140, %fd138, %fd139;
	ld.global.f64 	%fd141, [%rd28+8];
	ld.global.f64 	%fd142, [%rd4+8];
	sub.f64 	%fd143, %fd141, %fd142;
	ld.global.f64 	%fd144, [%rd28+16];
	ld.global.f64 	%fd145, [%rd4+16];
	sub.f64 	%fd146, %fd144, %fd145;
	mul.f64 	%fd147, %fd61, %fd38;
	mul.f64 	%fd148, %fd38, %fd147;
	mul.f64 	%fd149, %fd136, %fd143;
	fma.rn.f64 	%fd150, %fd135, %fd140, %fd149;
	fma.rn.f64 	%fd151, %fd137, %fd146, %fd150;
	mul.f64 	%fd152, %fd62, %fd151;
	sub.f64 	%fd153, %fd148, %fd152;
	fma.rn.f64 	%fd202, %fd135, %fd153, %fd202;
	fma.rn.f64 	%fd194, %fd136, %fd153, %fd194;
	fma.rn.f64 	%fd195, %fd137, %fd153, %fd195;
$L__BB0_15:
	mul.wide.s32 	%rd29, %r2, 8;
	add.s64 	%rd6, %rd3, %rd29;
	ld.global.f64 	%fd45, [%rd6];
	setp.neu.f64 	%p13, %fd45, %fd63;
	@%p13 bra 	$L__BB0_17;
	mul.f64 	%fd154, %fd61, %fd63;
	mul.f64 	%fd155, %fd63, %fd154;
	ld.global.f64 	%fd156, [%rd4];
	mul.f64 	%fd157, %fd62, %fd156;
	sub.f64 	%fd158, %fd155, %fd157;
	add.f64 	%fd202, %fd202, %fd158;
$L__BB0_17:
	ld.global.f64 	%fd159, [%rd1];
	sub.f64 	%fd160, %fd159, %fd63;
	setp.neu.f64 	%p14, %fd45, %fd160;
	@%p14 bra 	$L__BB0_19;
	mul.f64 	%fd161, %fd61, %fd63;
	ld.global.f64 	%fd162, [%rd4];
	mul.f64 	%fd163, %fd62, %fd162;
	fma.rn.f64 	%fd164, %fd63, %fd161, %fd163;
	sub.f64 	%fd202, %fd202, %fd164;
$L__BB0_19:
	ld.global.f64 	%fd50, [%rd6+8];
	setp.neu.f64 	%p15, %fd50, %fd63;
	@%p15 bra 	$L__BB0_21;
	mul.f64 	%fd165, %fd61, %fd63;
	mul.f64 	%fd166, %fd63, %fd165;
	ld.global.f64 	%fd167, [%rd4+8];
	mul.f64 	%fd168, %fd62, %fd167;
	sub.f64 	%fd169, %fd166, %fd168;
	add.f64 	%fd194, %fd194, %fd169;
$L__BB0_21:
	ld.global.f64 	%fd170, [%rd1+8];
	sub.f64 	%fd171, %fd170, %fd63;
	setp.neu.f64 	%p16, %fd50, %fd171;
	@%p16 bra 	$L__BB0_23;
	mul.f64 	%fd172, %fd61, %fd63;
	ld.global.f64 	%fd173, [%rd4+8];
	mul.f64 	%fd174, %fd62, %fd173;
	fma.rn.f64 	%fd175, %fd63, %fd172, %fd174;
	sub.f64 	%fd194, %fd194, %fd175;
$L__BB0_23:
	ld.global.f64 	%fd55, [%rd6+16];
	setp.neu.f64 	%p17, %fd55, %fd63;
	@%p17 bra 	$L__BB0_25;
	mul.f64 	%fd176, %fd61, %fd63;
	mul.f64 	%fd177, %fd63, %fd176;
	ld.global.f64 	%fd178, [%rd4+16];
	mul.f64 	%fd179, %fd62, %fd178;
	sub.f64 	%fd180, %fd177, %fd179;
	add.f64 	%fd195, %fd195, %fd180;
$L__BB0_25:
	ld.global.f64 	%fd181, [%rd1+16];
	sub.f64 	%fd182, %fd181, %fd63;
	setp.neu.f64 	%p18, %fd55, %fd182;
	@%p18 bra 	$L__BB0_27;
	mul.f64 	%fd183, %fd61, %fd63;
	ld.global.f64 	%fd184, [%rd4+16];
	mul.f64 	%fd185, %fd62, %fd184;
	fma.rn.f64 	%fd186, %fd63, %fd183, %fd185;
	sub.f64 	%fd195, %fd195, %fd186;
$L__BB0_27:
	ld.param.u64 	%rd33, [_Z15calculateForcesiPdS_S_S_ddddS__param_3];
	cvta.to.global.u64 	%rd30, %rd33;
	add.s64 	%rd32, %rd30, %rd29;
	st.global.f64 	[%rd32], %fd202;
	st.global.f64 	[%rd32+8], %fd194;
	st.global.f64 	[%rd32+16], %fd195;
$L__BB0_28:
	ret;

}
	// .globl	_Z15updateParticlesiPdS_S_S_dS_
.visible .entry _Z15updateParticlesiPdS_S_S_dS_(
	.param .u32 _Z15updateParticlesiPdS_S_S_dS__param_0,
	.param .u64 .ptr .align 1 _Z15updateParticlesiPdS_S_S_dS__param_1,
	.param .u64 .ptr .align 1 _Z15updateParticlesiPdS_S_S_dS__param_2,
	.param .u64 .ptr .align 1 _Z15updateParticlesiPdS_S_S_dS__param_3,
	.param .u64 .ptr .align 1 _Z15updateParticlesiPdS_S_S_dS__param_4,
	.param .f64 _Z15updateParticlesiPdS_S_S_dS__param_5,
	.param .u64 .ptr .align 1 _Z15updateParticlesiPdS_S_S_dS__param_6
)
{
	.reg .pred 	%p<8>;
	.reg .b32 	%r<7>;
	.reg .b64 	%rd<17>;
	.reg .b64 	%fd<58>;

	ld.param.u32 	%r2, [_Z15updateParticlesiPdS_S_S_dS__param_0];
	ld.param.u64 	%rd4, [_Z15updateParticlesiPdS_S_S_dS__param_1];
	ld.param.u64 	%rd5, [_Z15updateParticlesiPdS_S_S_dS__param_2];
	ld.param.u64 	%rd6, [_Z15updateParticlesiPdS_S_S_dS__param_3];
	ld.param.u64 	%rd7, [_Z15updateParticlesiPdS_S_S_dS__param_4];
	ld.param.f64 	%fd13, [_Z15updateParticlesiPdS_S_S_dS__param_5];
	ld.param.u64 	%rd8, [_Z15updateParticlesiPdS_S_S_dS__param_6];
	cvta.to.global.u64 	%rd1, %rd8;
	mov.u32 	%r3, %ctaid.x;
	mov.u32 	%r4, %ntid.x;
	mov.u32 	%r5, %tid.x;
	mad.lo.s32 	%r1, %r3, %r4, %r5;
	setp.ge.s32 	%p1, %r1, %r2;
	@%p1 bra 	$L__BB1_13;
	cvta.to.global.u64 	%rd9, %rd5;
	cvta.to.global.u64 	%rd10, %rd4;
	cvta.to.global.u64 	%rd11, %rd6;
	cvta.to.global.u64 	%rd12, %rd7;
	mul.lo.s32 	%r6, %r1, 3;
	mul.wide.s32 	%rd13, %r6, 8;
	add.s64 	%rd14, %rd11, %rd13;
	ld.global.f64 	%fd14, [%rd14];
	mul.wide.s32 	%rd15, %r1, 8;
	add.s64 	%rd16, %rd12, %rd15;
	ld.global.f64 	%fd15, [%rd16];
	div.rn.f64 	%fd16, %fd14, %fd15;
	ld.global.f64 	%fd17, [%rd14+8];
	div.rn.f64 	%fd18, %fd17, %fd15;
	ld.global.f64 	%fd19, [%rd14+16];
	div.rn.f64 	%fd20, %fd19, %fd15;
	add.s64 	%rd2, %rd9, %rd13;
	ld.global.f64 	%fd21, [%rd2];
	fma.rn.f64 	%fd22, %fd13, %fd16, %fd21;
	st.global.f64 	[%rd2], %fd22;
	ld.global.f64 	%fd23, [%rd2+8];
	fma.rn.f64 	%fd24, %fd13, %fd18, %fd23;
	st.global.f64 	[%rd2+8], %fd24;
	ld.global.f64 	%fd25, [%rd2+16];
	fma.rn.f64 	%fd26, %fd13, %fd20, %fd25;
	st.global.f64 	[%rd2+16], %fd26;
	add.s64 	%rd3, %rd10, %rd13;
	ld.global.f64 	%fd27, [%rd3];
	fma.rn.f64 	%fd55, %fd13, %fd22, %fd27;
	st.global.f64 	[%rd3], %fd55;
	ld.global.f64 	%fd28, [%rd2+8];
	ld.global.f64 	%fd29, [%rd3+8];
	fma.rn.f64 	%fd30, %fd13, %fd28, %fd29;
	st.global.f64 	[%rd3+8], %fd30;
	ld.global.f64 	%fd31, [%rd2+16];
	ld.global.f64 	%fd32, [%rd3+16];
	fma.rn.f64 	%fd33, %fd13, %fd31, %fd32;
	st.global.f64 	[%rd3+16], %fd33;
	setp.geu.f64 	%p2, %fd55, 0d0000000000000000;
	@%p2 bra 	$L__BB1_3;
	neg.f64 	%fd34, %fd55;
	st.global.f64 	[%rd3], %fd34;
	ld.global.f64 	%fd35, [%rd2];
	neg.f64 	%fd36, %fd35;
	st.global.f64 	[%rd2], %fd36;
	ld.global.f64 	%fd55, [%rd3];
$L__BB1_3:
	ld.global.f64 	%fd4, [%rd1];
	setp.ltu.f64 	%p3, %fd55, %fd4;
	@%p3 bra 	$L__BB1_5;
	add.f64 	%fd37, %fd4, %fd4;
	sub.f64 	%fd38, %fd37, %fd55;
	st.global.f64 	[%rd3], %fd38;
	ld.global.f64 	%fd39, [%rd2];
	neg.f64 	%fd40, %fd39;
	st.global.f64 	[%rd2], %fd40;
$L__BB1_5:
	ld.global.f64 	%fd56, [%rd3+8];
	setp.geu.f64 	%p4, %fd56, 0d0000000000000000;
	@%p4 bra 	$L__BB1_7;
	neg.f64 	%fd41, %fd56;
	st.global.f64 	[%rd3+8], %fd41;
	ld.global.f64 	%fd42, [%rd2+8];
	neg.f64 	%fd43, %fd42;
	st.global.f64 	[%rd2+8], %fd43;
	ld.global.f64 	%fd56, [%rd3+8];
$L__BB1_7:
	ld.global.f64 	%fd8, [%rd1+8];
	setp.ltu.f64 	%p5, %fd56, %fd8;
	@%p5 bra 	$L__BB1_9;
	add.f64 	%fd44, %fd8, %fd8;
	sub.f64 	%fd45, %fd44, %fd56;
	st.global.f64 	[%rd3+8], %fd45;
	ld.global.f64 	%fd46, [%rd2+8];
	neg.f64 	%fd47, %fd46;
	st.global.f64 	[%rd2+8], %fd47;
$L__BB1_9:
	ld.global.f64 	%fd57, [%rd3+16];
	setp.geu.f64 	%p6, %fd57, 0d0000000000000000;
	@%p6 bra 	$L__BB1_11;
	neg.f64 	%fd48, %fd57;
	st.global.f64 	[%rd3+16], %fd48;
	ld.global.f64 	%fd49, [%rd2+16];
	neg.f64 	%fd50, %fd49;
	st.global.f64 	[%rd2+16], %fd50;
	ld.global.f64 	%fd57, [%rd3+16];
$L__BB1_11:
	ld.global.f64 	%fd12, [%rd1+16];
	setp.ltu.f64 	%p7, %fd57, %fd12;
	@%p7 bra 	$L__BB1_13;
	add.f64 	%fd51, %fd12, %fd12;
	sub.f64 	%fd52, %fd51, %fd57;
	st.global.f64 	[%rd3+16], %fd52;
	ld.global.f64 	%fd53, [%rd2+16];
	neg.f64 	%fd54, %fd53;
	st.global.f64 	[%rd2+16], %fd54;
$L__BB1_13:
	ret;

}
	// .globl	_Z20calculateTotalEnergyiPdS_S_S_S_
.visible .entry _Z20calculateTotalEnergyiPdS_S_S_S_(
	.param .u32 _Z20calculateTotalEnergyiPdS_S_S_S__param_0,
	.param .u64 .ptr .align 1 _Z20calculateTotalEnergyiPdS_S_S_S__param_1,
	.param .u64 .ptr .align 1 _Z20calculateTotalEnergyiPdS_S_S_S__param_2,
	.param .u64 .ptr .align 1 _Z20calculateTotalEnergyiPdS_S_S_S__param_3,
	.param .u64 .ptr .align 1 _Z20calculateTotalEnergyiPdS_S_S_S__param_4,
	.param .u64 .ptr .align 1 _Z20calculateTotalEnergyiPdS_S_S_S__param_5
)
{
	.reg .pred 	%p<52>;
	.reg .b32 	%r<100>;
	.reg .b64 	%rd<23>;
	.reg .b64 	%fd<154>;
	// demoted variable
	.shared .align 8 .b8 _ZZ20calculateTotalEnergyiPdS_S_S_S_E12sharedEnergy[2048];
	ld.param.u32 	%r30, [_Z20calculateTotalEnergyiPdS_S_S_S__param_0];
	ld.param.u64 	%rd7, [_Z20calculateTotalEnergyiPdS_S_S_S__param_1];
	ld.param.u64 	%rd8, [_Z20calculateTotalEnergyiPdS_S_S_S__param_2];
	ld.param.u64 	%rd10, [_Z20calculateTotalEnergyiPdS_S_S_S__param_3];
	ld.param.u64 	%rd11, [_Z20calculateTotalEnergyiPdS_S_S_S__param_4];
	ld.param.u64 	%rd9, [_Z20calculateTotalEnergyiPdS_S_S_S__param_5];
	cvta.to.global.u64 	%rd1, %rd11;
	cvta.to.global.u64 	%rd12, %rd10;
	mov.u32 	%r31, %ctaid.x;
	mov.u32 	%r1, %ntid.x;
	mov.u32 	%r2, %tid.x;
	mad.lo.s32 	%r3, %r31, %r1, %r2;
	shl.b32 	%r32, %r2, 3;
	mov.u32 	%r33, _ZZ20calculateTotalEnergyiPdS_S_S_S_E12sharedEnergy;
	add.s32 	%r4, %r33, %r32;
	mov.b64 	%rd13, 0;
	st.shared.u64 	[%r4], %rd13;
	setp.ge.s32 	%p1, %r3, %r30;
	mul.wide.s32 	%rd14, %r3, 8;
	add.s64 	%rd2, %rd12, %rd14;
	@%p1 bra 	$L__BB2_23;
	cvta.to.global.u64 	%rd15, %rd8;
	ld.global.f64 	%fd1, [%rd2];
	mul.lo.s32 	%r34, %r3, 3;
	mul.wide.s32 	%rd16, %r34, 8;
	add.s64 	%rd3, %rd15, %rd16;
	ld.global.f64 	%fd2, [%rd3];
	{
	.reg .b32 %temp; 
	mov.b64 	{%temp, %r5}, %fd2;
	}
	mov.f64 	%fd41, 0d4000000000000000;
	{
	.reg .b32 %temp; 
	mov.b64 	{%temp, %r35}, %fd41;
	}
	and.b32  	%r7, %r35, 2146435072;
	setp.eq.s32 	%p2, %r7, 1062207488;
	abs.f64 	%fd3, %fd2;
	{ // callseq 0, 0
	.param .b64 param0;
	st.param.f64 	[param0], %fd3;
	.param .b64 retval0;
	call.uni (retval0), 
	__internal_accurate_pow, 
	(
	param0
	);
	ld.param.f64 	%fd42, [retval0];
	} // callseq 0
	setp.lt.s32 	%p3, %r5, 0;
	neg.f64 	%fd44, %fd42;
	selp.f64 	%fd45, %fd44, %fd42, %p2;
	selp.f64 	%fd140, %fd45, %fd42, %p3;
	setp.neu.f64 	%p4, %fd2, 0d0000000000000000;
	@%p4 bra 	$L__BB2_3;
	selp.b32 	%r36, %r5, 0, %p2;
	setp.lt.s32 	%p6, %r35, 0;
	or.b32  	%r37, %r36, 2146435072;
	selp.b32 	%r38, %r37, %r36, %p6;
	mov.b32 	%r39, 0;
	mov.b64 	%fd140, {%r39, %r38};
$L__BB2_3:
	add.f64 	%fd46, %fd2, 0d4000000000000000;
	{
	.reg .b32 %temp; 
	mov.b64 	{%temp, %r40}, %fd46;
	}
	and.b32  	%r41, %r40, 2146435072;
	setp.ne.s32 	%p7, %r41, 2146435072;
	@%p7 bra 	$L__BB2_8;
	setp.num.f64 	%p8, %fd2, %fd2;
	@%p8 bra 	$L__BB2_6;
	mov.f64 	%fd47, 0d4000000000000000;
	add.rn.f64 	%fd140, %fd2, %fd47;
	bra.uni 	$L__BB2_8;
$L__BB2_6:
	setp.neu.f64 	%p9, %fd3, 0d7FF0000000000000;
	@%p9 bra 	$L__BB2_8;
	setp.lt.s32 	%p10, %r5, 0;
	setp.eq.s32 	%p11, %r7, 1062207488;
	setp.lt.s32 	%p12, %r35, 0;
	selp.b32 	%r43, 0, 2146435072, %p12;
	and.b32  	%r44, %r35, 2147483647;
	setp.ne.s32 	%p13, %r44, 1071644672;
	or.b32  	%r45, %r43, -2147483648;
	selp.b32 	%r46, %r45, %r43, %p13;
	selp.b32 	%r47, %r46, %r43, %p11;
	selp.b32 	%r48, %r47, %r43, %p10;
	mov.b32 	%r49, 0;
	mov.b64 	%fd140, {%r49, %r48};
$L__BB2_8:
	setp.eq.s32 	%p14, %r7, 1062207488;
	setp.eq.f64 	%p15, %fd2, 0d3FF0000000000000;
	selp.f64 	%fd10, 0d3FF0000000000000, %fd140, %p15;
	ld.global.f64 	%fd11, [%rd3+8];
	{
	.reg .b32 %temp; 
	mov.b64 	{%temp, %r8}, %fd11;
	}
	abs.f64 	%fd12, %fd11;
	{ // callseq 1, 0
	.param .b64 param0;
	st.param.f64 	[param0], %fd12;
	.param .b64 retval0;
	call.uni (retval0), 
	__internal_accurate_pow, 
	(
	param0
	);
	ld.param.f64 	%fd48, [retval0];
	} // callseq 1
	setp.lt.s32 	%p16, %r8, 0;
	neg.f64 	%fd50, %fd48;
	selp.f64 	%fd51, %fd50, %fd48, %p14;
	selp.f64 	%fd142, %fd51, %fd48, %p16;
	setp.neu.f64 	%p17, %fd11, 0d0000000000000000;
	@%p17 bra 	$L__BB2_10;
	selp.b32 	%r51, %r8, 0, %p14;
	setp.lt.s32 	%p19, %r35, 0;
	or.b32  	%r52, %r51, 2146435072;
	selp.b32 	%r53, %r52, %r51, %p19;
	mov.b32 	%r54, 0;
	mov.b64 	%fd142, {%r54, %r53};
$L__BB2_10:
	add.f64 	%fd52, %fd11, 0d4000000000000000;
	{
	.reg .b32 %temp; 
	mov.b64 	{%temp, %r55}, %fd52;
	}
	and.b32  	%r56, %r55, 2146435072;
	setp.ne.s32 	%p20, %r56, 2146435072;
	@%p20 bra 	$L__BB2_15;
	setp.num.f64 	%p21, %fd11, %fd11;
	@%p21 bra 	$L__BB2_13;
	mov.f64 	%fd53, 0d4000000000000000;
	add.rn.f64 	%fd142, %fd11, %fd53;
	bra.uni 	$L__BB2_15;
$L__BB2_13:
	setp.neu.f64 	%p22, %fd12, 0d7FF0000000000000;
	@%p22 bra 	$L__BB2_15;
	setp.lt.s32 	%p25, %r35, 0;
	selp.b32 	%r58, 0, 2146435072, %p25;
	and.b32  	%r59, %r35, 2147483647;
	setp.ne.s32 	%p26, %r59, 1071644672;
	or.b32  	%r60, %r58, -2147483648;
	selp.b32 	%r61, %r60, %r58, %p26;
	selp.b32 	%r62, %r61, %r58, %p14;
	selp.b32 	%r63, %r62, %r58, %p16;
	mov.b32 	%r64, 0;
	mov.b64 	%fd142, {%r64, %r63};
$L__BB2_15:
	setp.eq.f64 	%p28, %fd11, 0d3FF0000000000000;
	selp.f64 	%fd54, 0d3FF0000000000000, %fd142, %p28;
	add.f64 	%fd19, %fd10, %fd54;
	ld.global.f64 	%fd20, [%rd3+16];
	{
	.reg .b32 %temp; 
	mov.b64 	{%temp, %r9}, %fd20;
	}
	abs.f64 	%fd21, %fd20;
	{ // callseq 2, 0
	.param .b64 param0;
	st.param.f64 	[param0], %fd21;
	.param .b64 retval0;
	call.uni (retval0), 
	__internal_accurate_pow, 
	(
	param0
	);
	ld.param.f64 	%fd55, [retval0];
	} // callseq 2
	setp.lt.s32 	%p29, %r9, 0;
	neg.f64 	%fd57, %fd55;
	selp.f64 	%fd58, %fd57, %fd55, %p14;
	selp.f64 	%fd144, %fd58, %fd55, %p29;
	setp.neu.f64 	%p30, %fd20, 0d0000000000000000;
	@%p30 bra 	$L__BB2_17;
	selp.b32 	%r66, %r9, 0, %p14;
	setp.lt.s32 	%p32, %r35, 0;
	or.b32  	%r67, %r66, 2146435072;
	selp.b32 	%r68, %r67, %r66, %p32;
	mov.b32 	%r69, 0;
	mov.b64 	%fd144, {%r69, %r68};
$L__BB2_17:
	add.f64 	%fd59, %fd20, 0d4000000000000000;
	{
	.reg .b32 %temp; 
	mov.b64 	{%temp, %r70}, %fd59;
	}
	and.b32  	%r71, %r70, 2146435072;
	setp.ne.s32 	%p33, %r71, 2146435072;
	@%p33 bra 	$L__BB2_22;
	setp.num.f64 	%p34, %fd20, %fd20;
	@%p34 bra 	$L__BB2_20;
	mov.f64 	%fd60, 0d4000000000000000;
	add.rn.f64 	%fd144, %fd20, %fd60;
	bra.uni 	$L__BB2_22;
$L__BB2_20:
	setp.neu.f64 	%p35, %fd21, 0d7FF0000000000000;
	@%p35 bra 	$L__BB2_22;
	setp.lt.s32 	%p36, %r9, 0;
	setp.eq.s32 	%p37, %r7, 1062207488;
	setp.lt.s32 	%p38, %r35, 0;
	selp.b32 	%r73, 0, 2146435072, %p38;
	and.b32  	%r74, %r35, 2147483647;
	setp.ne.s32 	%p39, %r74, 1071644672;
	or.b32  	%r75, %r73, -2147483648;
	selp.b32 	%r76, %r75, %r73, %p39;
	selp.b32 	%r77, %r76, %r73, %p37;
	selp.b32 	%r78, %r77, %r73, %p36;
	mov.b32 	%r79, 0;
	mov.b64 	%fd144, {%r79, %r78};
$L__BB2_22:
	setp.eq.f64 	%p40, %fd20, 0d3FF0000000000000;
	selp.f64 	%fd61, 0d3FF0000000000000, %fd144, %p40;
	add.f64 	%fd62, %fd19, %fd61;
	mul.f64 	%fd63, %fd1, 0d3FE0000000000000;
	fma.rn.f64 	%fd64, %fd63, %fd62, 0d0000000000000000;
	st.shared.f64 	[%r4], %fd64;
$L__BB2_23:
	setp.ge.s32 	%p41, %r3, %r30;
	bar.sync 	0;
	@%p41 bra 	$L__BB2_25;
	cvta.to.global.u64 	%rd17, %rd9;
	mul.lo.s32 	%r80, %r3, 3;
	cvta.to.global.u64 	%rd18, %rd7;
	mul.wide.s32 	%rd19, %r80, 8;
	add.s64 	%rd20, %rd18, %rd19;
	ld.global.f64 	%fd65, [%rd20];
	ld.global.f64 	%fd66, [%rd20+8];
	ld.global.f64 	%fd67, [%rd20+16];
	ld.global.f64 	%fd68, [%rd2];
	ld.global.f64 	%fd69, [%rd17];
	ld.global.f64 	%fd70, [%rd17+8];
	mul.f64 	%fd71, %fd66, %fd70;
	fma.rn.f64 	%fd72, %fd65, %fd69, %fd71;
	ld.global.f64 	%fd73, [%rd17+16];
	fma.rn.f64 	%fd74, %fd67, %fd73, %fd72;
	ld.shared.f64 	%fd75, [%r4];
	mul.f64 	%fd76, %fd68, %fd74;
	sub.f64 	%fd77, %fd75, %fd76;
	st.shared.f64 	[%r4], %fd77;
$L__BB2_25:
	bar.sync 	0;
	setp.ne.s32 	%p42, %r2, 0;
	@%p42 bra 	$L__BB2_40;
	and.b32  	%r10, %r1, 15;
	setp.lt.u32 	%p43, %r1, 16;
	mov.f64 	%fd153, 0d0000000000000000;
	mov.b32 	%r96, 0;
	@%p43 bra 	$L__BB2_29;
	and.b32  	%r96, %r1, 2032;
	mov.u32 	%r83, _ZZ20calculateTotalEnergyiPdS_S_S_S_E12sharedEnergy;
	add.s32 	%r93, %r83, 64;
	and.b32  	%r84, %r1, -16;
	neg.s32 	%r94, %r84;
	mov.f64 	%fd153, 0d0000000000000000;
$L__BB2_28:
	.pragma "nounroll";
	ld.shared.f64 	%fd81, [%r93+-64];
	add.f64 	%fd82, %fd153, %fd81;
	ld.shared.f64 	%fd83, [%r93+-56];
	add.f64 	%fd84, %fd82, %fd83;
	ld.shared.f64 	%fd85, [%r93+-48];
	add.f64 	%fd86, %fd84, %fd85;
	ld.shared.f64 	%fd87, [%r93+-40];
	add.f64 	%fd88, %fd86, %fd87;
	ld.shared.f64 	%fd89, [%r93+-32];
	add.f64 	%fd90, %fd88, %fd89;
	ld.shared.f64 	%fd91, [%r93+-24];
	add.f64 	%fd92, %fd90, %fd91;
	ld.shared.f64 	%fd93, [%r93+-16];
	add.f64 	%fd94, %fd92, %fd93;
	ld.shared.f64 	%fd95, [%r93+-8];
	add.f64 	%fd96, %fd94, %fd95;
	ld.shared.f64 	%fd97, [%r93];
	add.f64 	%fd98, %fd96, %fd97;
	ld.shared.f64 	%fd99, [%r93+8];
	add.f64 	%fd100, %fd98, %fd99;
	ld.shared.f64 	%fd101, [%r93+16];
	add.f64 	%fd102, %fd100, %fd101;
	ld.shared.f64 	%fd103, [%r93+24];
	add.f64 	%fd104, %fd102, %fd103;
	ld.shared.f64 	%fd105, [%r93+32];
	add.f64 	%fd106, %fd104, %fd105;
	ld.shared.f64 	%fd107, [%r93+40];
	add.f64 	%fd108, %fd106, %fd107;
	ld.shared.f64 	%fd109, [%r93+48];
	add.f64 	%fd110, %fd108, %fd109;
	ld.shared.f64 	%fd111, [%r93+56];
	add.f64 	%fd153, %fd110, %fd111;
	add.s32 	%r94, %r94, 16;
	add.s32 	%r93, %r93, 128;
	setp.ne.s32 	%p44, %r94, 0;
	@%p44 bra 	$L__BB2_28;
$L__BB2_29:
	setp.eq.s32 	%p45, %r10, 0;
	@%p45 bra 	$L__BB2_38;
	and.b32  	%r18, %r1, 7;
	setp.lt.u32 	%p46, %r10, 8;
	@%p46 bra 	$L__BB2_32;
	shl.b32 	%r85, %r96, 3;
	mov.u32 	%r86, _ZZ20calculateTotalEnergyiPdS_S_S_S_E12sharedEnergy;
	add.s32 	%r87, %r86, %r85;
	ld.shared.f64 	%fd113, [%r87];
	add.f64 	%fd114, %fd153, %fd113;
	ld.shared.f64 	%fd115, [%r87+8];
	add.f64 	%fd116, %fd114, %fd115;
	ld.shared.f64 	%fd117, [%r87+16];
	add.f64 	%fd118, %fd116, %fd117;
	ld.shared.f64 	%fd119, [%r87+24];
	add.f64 	%fd120, %fd118, %fd119;
	ld.shared.f64 	%fd121, [%r87+32];
	add.f64 	%fd122, %fd120, %fd121;
	ld.shared.f64 	%fd123, [%r87+40];
	add.f64 	%fd124, %fd122, %fd123;
	ld.shared.f64 	%fd125, [%r87+48];
	add.f64 	%fd126, %fd124, %fd125;
	ld.shared.f64 	%fd127, [%r87+56];
	add.f64 	%fd153, %fd126, %fd127;
	add.s32 	%r96, %r96, 8;
$L__BB2_32:
	setp.eq.s32 	%p47, %r18, 0;
	@%p47 bra 	$L__BB2_38;
	and.b32  	%r21, %r1, 3;
	setp.lt.u32 	%p48, %r18, 4;
	@%p48 bra 	$L__BB2_35;
	shl.b32 	%r88, %r96, 3;
	mov.u32 	%r89, _ZZ20calculateTotalEnergyiPdS_S_S_S_E12sharedEnergy;
	add.s32 	%r90, %r89, %r88;
	ld.shared.f64 	%fd129, [%r90];
	add.f64 	%fd130, %fd153, %fd129;
	ld.shared.f64 	%fd131, [%r90+8];
	add.f64 	%fd132, %fd130, %fd131;
	ld.shared.f64 	%fd133, [%r90+16];
	add.f64 	%fd134, %fd132, %fd133;
	ld.shared.f64 	%fd135, [%r90+24];
	add.f64 	%fd153, %fd134, %fd135;
	add.s32 	%r96, %r96, 4;
$L__BB2_35:
	setp.eq.s32 	%p49, %r21, 0;
	@%p49 bra 	$L__BB2_38;
	shl.b32 	%r91, %r96, 3;
	mov.u32 	%r92, _ZZ20calculateTotalEnergyiPdS_S_S_S_E12sharedEnergy;
	add.s32 	%r99, %r92, %r91;
	neg.s32 	%r98, %r21;
$L__BB2_37:
	.pragma "nounroll";
	ld.shared.f64 	%fd136, [%r99];
	add.f64 	%fd153, %fd153, %fd136;
	add.s32 	%r99, %r99, 8;
	add.s32 	%r98, %r98, 1;
	setp.ne.s32 	%p50, %r98, 0;
	@%p50 bra 	$L__BB2_37;
$L__BB2_38:
	ld.global.u64 	%rd22, [%rd1];
$L__BB2_39:
	mov.b64 	%fd137, %rd22;
	add.f64 	%fd138, %fd153, %fd137;
	mov.b64 	%rd21, %fd138;
	atom.relaxed.global.cas.b64 	%rd6, [%rd1], %rd22, %rd21;
	setp.ne.s64 	%p51, %rd22, %rd6;
	mov.u64 	%rd22, %rd6;
	@%p51 bra 	$L__BB2_39;
$L__BB2_40:
	ret;

}
	// .globl	_Z15initializeCellsiP4CellP12ParticleNodei
.visible .entry _Z15initializeCellsiP4CellP12ParticleNodei(
	.param .u32 _Z15initializeCellsiP4CellP12ParticleNodei_param_0,
	.param .u64 .ptr .align 1 _Z15initializeCellsiP4CellP12ParticleNodei_param_1,
	.param .u64 .ptr .align 1 _Z15initializeCellsiP4CellP12ParticleNodei_param_2,
	.param .u32 _Z15initializeCellsiP4CellP12ParticleNodei_param_3
)
{
	.reg .pred 	%p<3>;
	.reg .b32 	%r<9>;
	.reg .b64 	%rd<9>;

	ld.param.u32 	%r3, [_Z15initializeCellsiP4CellP12ParticleNodei_param_0];
	ld.param.u64 	%rd1, [_Z15initializeCellsiP4CellP12ParticleNodei_param_1];
	ld.param.u64 	%rd2, [_Z15initializeCellsiP4CellP12ParticleNodei_param_2];
	ld.param.u32 	%r2, [_Z15initializeCellsiP4CellP12ParticleNodei_param_3];
	mov.u32 	%r4, %ctaid.x;
	mov.u32 	%r5, %ntid.x;
	mov.u32 	%r6, %tid.x;
	mad.lo.s32 	%r1, %r4, %r5, %r6;
	setp.ge.s32 	%p1, %r1, %r3;
	@%p1 bra 	$L__BB3_2;
	cvta.to.global.u64 	%rd3, %rd1;
	mul.wide.s32 	%rd4, %r1, 4;
	add.s64 	%rd5, %rd3, %rd4;
	mov.b32 	%r7, -1;
	st.global.u32 	[%rd5], %r7;
$L__BB3_2:
	setp.ge.s32 	%p2, %r1, %r2;
	@%p2 bra 	$L__BB3_4;
	cvta.to.global.u64 	%rd6, %rd2;
	mul.wide.s32 	%rd7, %r1, 8;
	add.s64 	%rd8, %rd6, %rd7;
	mov.b32 	%r8, -1;
	st.global.u32 	[%rd8], %r8;
	st.global.u32 	[%rd8+4], %r8;
$L__BB3_4:
	ret;

}
	// .globl	_Z13neighbourlistiPdP4CellP12ParticleNodeS_S_ii
.visible .entry _Z13neighbourlistiPdP4CellP12ParticleNodeS_S_ii(
	.param .u32 _Z13neighbourlistiPdP4CellP12ParticleNodeS_S_ii_param_0,
	.param .u64 .ptr .align 1 _Z13neighbourlistiPdP4CellP12ParticleNodeS_S_ii_param_1,
	.param .u64 .ptr .align 1 _Z13neighbourlistiPdP4CellP12ParticleNodeS_S_ii_param_2,
	.param .u64 .ptr .align 1 _Z13neighbourlistiPdP4CellP12ParticleNodeS_S_ii_param_3,
	.param .u64 .ptr .align 1 _Z13neighbourlistiPdP4CellP12ParticleNodeS_S_ii_param_4,
	.param .u64 .ptr .align 1 _Z13neighbourlistiPdP4CellP12ParticleNodeS_S_ii_param_5,
	.param .u32 _Z13neighbourlistiPdP4CellP12ParticleNodeS_S_ii_param_6,
	.param .u32 _Z13neighbourlistiPdP4CellP12ParticleNodeS_S_ii_param_7
)
{
	.local .align 8 .b8 	__local_depot4[16];
	.reg .b64 	%SP;
	.reg .b64 	%SPL;
	.reg .pred 	%p<18>;
	.reg .b32 	%r<57>;
	.reg .b64 	%rd<35>;
	.reg .b64 	%fd<43>;

	mov.u64 	%SPL, __local_depot4;
	cvta.local.u64 	%SP, %SPL;
	ld.param.u32 	%r13, [_Z13neighbourlistiPdP4CellP12ParticleNodeS_S_ii_param_0];
	ld.param.u64 	%rd8, [_Z13neighbourlistiPdP4CellP12ParticleNodeS_S_ii_param_1];
	ld.param.u64 	%rd9, [_Z13neighbourlistiPdP4CellP12ParticleNodeS_S_ii_param_2];
	ld.param.u64 	%rd10, [_Z13neighbourlistiPdP4CellP12ParticleNodeS_S_ii_param_3];
	ld.param.u64 	%rd11, [_Z13neighbourlistiPdP4CellP12ParticleNodeS_S_ii_param_4];
	ld.param.u64 	%rd12, [_Z13neighbourlistiPdP4CellP12ParticleNodeS_S_ii_param_5];
	ld.param.u32 	%r11, [_Z13neighbourlistiPdP4CellP12ParticleNodeS_S_ii_param_6];
	ld.param.u32 	%r12, [_Z13neighbourlistiPdP4CellP12ParticleNodeS_S_ii_param_7];
	cvta.to.global.u64 	%rd1, %rd9;
	cvta.to.global.u64 	%rd2, %rd10;
	cvta.to.global.u64 	%rd3, %rd12;
	cvta.to.global.u64 	%rd4, %rd11;
	add.u64 	%rd13, %SP, 0;
	add.u64 	%rd5, %SPL, 0;
	mov.u32 	%r14, %ctaid.x;
	mov.u32 	%r15, %ntid.x;
	mov.u32 	%r1, %tid.x;
	mad.lo.s32 	%r2, %r14, %r15, %r1;
	setp.ge.s32 	%p1, %r2, %r13;
	@%p1 bra 	$L__BB4_14;
	cvta.to.global.u64 	%rd14, %rd8;
	mul.lo.s32 	%r16, %r2, 3;
	mul.wide.s32 	%rd15, %r16, 8;
	add.s64 	%rd6, %rd14, %rd15;
	ld.global.f64 	%fd40, [%rd6];
	setp.geu.f64 	%p2, %fd40, 0d0000000000000000;
	@%p2 bra 	$L__BB4_3;
	neg.f64 	%fd40, %fd40;
	st.global.f64 	[%rd6], %fd40;
	bra.uni 	$L__BB4_5;
$L__BB4_3:
	ld.global.f64 	%fd3, [%rd3];
	setp.ltu.f64 	%p3, %fd40, %fd3;
	@%p3 bra 	$L__BB4_5;
	add.f64 	%fd16, %fd3, %fd3;
	sub.f64 	%fd40, %fd16, %fd40;
	st.global.f64 	[%rd6], %fd40;
$L__BB4_5:
	ld.global.f64 	%fd41, [%rd6+8];
	setp.lt.f64 	%p4, %fd41, 0d0000000000000000;
	@%p4 bra 	$L__BB4_8;
	ld.global.f64 	%fd7, [%rd3+8];
	setp.ltu.f64 	%p5, %fd41, %fd7;
	@%p5 bra 	$L__BB4_9;
	add.f64 	%fd17, %fd7, %fd7;
	sub.f64 	%fd41, %fd17, %fd41;
	st.global.f64 	[%rd6+8], %fd41;
	bra.uni 	$L__BB4_9;
$L__BB4_8:
	neg.f64 	%fd41, %fd41;
	st.global.f64 	[%rd6+8], %fd41;
$L__BB4_9:
	ld.global.f64 	%fd42, [%rd6+16];
	setp.lt.f64 	%p6, %fd42, 0d0000000000000000;
	@%p6 bra 	$L__BB4_12;
	ld.global.f64 	%fd12, [%rd3+16];
	setp.ltu.f64 	%p7, %fd42, %fd12;
	@%p7 bra 	$L__BB4_13;
	add.f64 	%fd18, %fd12, %fd12;
	sub.f64 	%fd42, %fd18, %fd42;
	st.global.f64 	[%rd6+16], %fd42;
	bra.uni 	$L__BB4_13;
$L__BB4_12:
	neg.f64 	%fd42, %fd42;
	st.global.f64 	[%rd6+16], %fd42;
$L__BB4_13:
	ld.global.f64 	%fd19, [%rd4];
	div.rn.f64 	%fd20, %fd40, %fd19;
	cvt.rzi.s32.f64 	%r17, %fd20;
	ld.global.f64 	%fd21, [%rd4+8];
	div.rn.f64 	%fd22, %fd41, %fd21;
	cvt.rzi.s32.f64 	%r18, %fd22;
	ld.global.f64 	%fd23, [%rd4+16];
	div.rn.f64 	%fd24, %fd42, %fd23;
	cvt.rzi.s32.f64 	%r19, %fd24;
	max.s32 	%r20, %r17, 0;
	ld.global.f64 	%fd25, [%rd3];
	div.rn.f64 	%fd26, %fd25, %fd19;
	cvt.rzi.s32.f64 	%r21, %fd26;
	add.s32 	%r22, %r21, -1;
	min.s32 	%r23, %r20, %r22;
	max.s32 	%r24, %r18, 0;
	ld.global.f64 	%fd27, [%rd3+8];
	div.rn.f64 	%fd28, %fd27, %fd21;
	cvt.rzi.s32.f64 	%r25, %fd28;
	add.s32 	%r26, %r25, -1;
	min.s32 	%r27, %r24, %r26;
	max.s32 	%r28, %r19, 0;
	ld.global.f64 	%fd29, [%rd3+16];
	div.rn.f64 	%fd30, %fd29, %fd23;
	cvt.rzi.s32.f64 	%r29, %fd30;
	add.s32 	%r30, %r29, -1;
	min.s32 	%r31, %r28, %r30;
	mul.lo.s32 	%r32, %r31, %r21;
	mad.lo.s32 	%r33, %r32, %r25, %r23;
	mad.lo.s32 	%r34, %r21, %r27, %r33;
	mul.wide.s32 	%rd16, %r2, 8;
	add.s64 	%rd17, %rd2, %rd16;
	st.global.u32 	[%rd17], %r2;
	mul.wide.s32 	%rd18, %r34, 4;
	add.s64 	%rd19, %rd1, %rd18;
	atom.global.exch.b32 	%r35, [%rd19], %r2;
	st.global.u32 	[%rd17+4], %r35;
$L__BB4_14:
	bar.sync 	0;
	setp.ne.s32 	%p8, %r11, 0;
	setp.ne.s32 	%p9, %r11, %r12;
	and.pred  	%p10, %p8, %p9;
	setp.ne.s32 	%p11, %r1, 0;
	or.pred  	%p12, %p11, %p10;
	@%p12 bra 	$L__BB4_25;
	setp.ne.s32 	%p13, %r11, 0;
	@%p13 bra 	$L__BB4_17;
	mov.u64 	%rd22, $str;
	cvta.global.u64 	%rd23, %rd22;
	{ // callseq 4, 0
	.param .b64 param0;
	st.param.b64 	[param0], %rd23;
	.param .b64 param1;
	st.param.b64 	[param1], 0;
	.param .b32 retval0;
	call.uni (retval0), 
	vprintf, 
	(
	param0, 
	param1
	);
	ld.param.b32 	%r38, [retval0];
	} // callseq 4
	bra.uni 	$L__BB4_18;
$L__BB4_17:
	mov.u64 	%rd20, $str$1;
	cvta.global.u64 	%rd21, %rd20;
	{ // callseq 3, 0
	.param .b64 param0;
	st.param.b64 	[param0], %rd21;
	.param .b64 param1;
	st.param.b64 	[param1], 0;
	.param .b32 retval0;
	call.uni (retval0), 
	vprintf, 
	(
	param0, 
	param1
	);
	ld.param.b32 	%r36, [retval0];
	} // callseq 3
$L__BB4_18:
	mov.b32 	%r55, 0;
	mov.u64 	%rd25, $str$2;
	mov.u64 	%rd33, $str$4;
	mov.u64 	%rd28, $str$3;
$L__BB4_19:
	ld.global.f64 	%fd31, [%rd3];
	ld.global.f64 	%fd32, [%rd4];
	div.rn.f64 	%fd33, %fd31, %fd32;
	cvt.rzi.s32.f64 	%r4, %fd33;
	ld.global.f64 	%fd34, [%rd3+8];
	ld.global.f64 	%fd35, [%rd4+8];
	div.rn.f64 	%fd36, %fd34, %fd35;
	cvt.rzi.s32.f64 	%r5, %fd36;
	mul.lo.s32 	%r6, %r5, %r4;
	ld.global.f64 	%fd37, [%rd3+16];
	ld.global.f64 	%fd38, [%rd4+16];
	div.rn.f64 	%fd39, %fd37, %fd38;
	cvt.rzi.s32.f64 	%r41, %fd39;
	mul.lo.s32 	%r42, %r6, %r41;
	setp.ge.s32 	%p14, %r55, %r42;
	@%p14 bra 	$L__BB4_25;
	mul.wide.u32 	%rd24, %r55, 4;
	add.s64 	%rd7, %rd1, %rd24;
	ld.global.u32 	%r43, [%rd7];
	setp.eq.s32 	%p15, %r43, -1;
	@%p15 bra 	$L__BB4_24;
	div.s32 	%r44, %r55, %r4;
	mul.lo.s32 	%r45, %r44, %r4;
	sub.s32 	%r46, %r55, %r45;
	rem.s32 	%r47, %r44, %r5;
	div.s32 	%r48, %r55, %r6;
	st.local.v2.u32 	[%rd5], {%r46, %r47};
	st.local.u32 	[%rd5+8], %r48;
	cvta.global.u64 	%rd26, %rd25;
	{ // callseq 5, 0
	.param .b64 param0;
	st.param.b64 	[param0], %rd26;
	.param .b64 param1;
	st.param.b64 	[param1], %rd13;
	.param .b32 retval0;
	call.uni (retval0), 
	vprintf, 
	(
	param0, 
	param1
	);
	ld.param.b32 	%r49, [retval0];
	} // callseq 5
	ld.global.u32 	%r56, [%rd7];
	setp.eq.s32 	%p16, %r56, -1;
	@%p16 bra 	$L__BB4_23;
$L__BB4_22:
	st.local.u32 	[%rd5], %r56;
	cvta.global.u64 	%rd29, %rd28;
	{ // callseq 6, 0
	.param .b64 param0;
	st.param.b64 	[param0], %rd29;
	.param .b64 param1;
	st.param.b64 	[param1], %rd13;
	.param .b32 retval0;
	call.uni (retval0), 
	vprintf, 
	(
	param0, 
	param1
	);
	ld.param.b32 	%r51, [retval0];
	} // callseq 6
	mul.wide.s32 	%rd31, %r56, 8;
	add.s64 	%rd32, %rd2, %rd31;
	ld.global.u32 	%r56, [%rd32+4];
	setp.ne.s32 	%p17, %r56, -1;
	@%p17 bra 	$L__BB4_22;
$L__BB4_23:
	cvta.global.u64 	%rd34, %rd33;
	{ // callseq 7, 0
	.param .b64 param0;
	st.param.b64 	[param0], %rd34;
	.param .b64 param1;
	st.param.b64 	[param1], 0;
	.param .b32 retval0;
	call.uni (retval0), 
	vprintf, 
	(
	param0, 
	param1
	);
	ld.param.b32 	%r53, [retval0];
	} // callseq 7
$L__BB4_24:
	add.s32 	%r55, %r55, 1;
	bra.uni 	$L__BB4_19;
$L__BB4_25:
	ret;

}
	// .globl	_Z24calculateForcesNeighbouriPdS_S_S_dddP4CellP12ParticleNodeS_S_d
.visible .entry _Z24calculateForcesNeighbouriPdS_S_S_dddP4CellP12ParticleNodeS_S_d(
	.param .u32 _Z24calculateForcesNeighbouriPdS_S_S_dddP4CellP12ParticleNodeS_S_d_param_0,
	.param .u64 .ptr .align 1 _Z24calculateForcesNeighbouriPdS_S_S_dddP4CellP12ParticleNodeS_S_d_param_1,
	.param .u64 .ptr .align 1 _Z24calculateForcesNeighbouriPdS_S_S_dddP4CellP12ParticleNodeS_S_d_param_2,
	.param .u64 .ptr .align 1 _Z24calculateForcesNeighbouriPdS_S_S_dddP4CellP12ParticleNodeS_S_d_param_3,
	.param .u64 .ptr .align 1 _Z24calculateForcesNeighbouriPdS_S_S_dddP4CellP12ParticleNodeS_S_d_param_4,
	.param .f64 _Z24calculateForcesNeighbouriPdS_S_S_dddP4CellP12ParticleNodeS_S_d_param_5,
	.param .f64 _Z24calculateForcesNeighbouriPdS_S_S_dddP4CellP12ParticleNodeS_S_d_param_6,
	.param .f64 _Z24calculateForcesNeighbouriPdS_S_S_dddP4CellP12ParticleNodeS_S_d_param_7,
	.param .u64 .ptr .align 1 _Z24calculateForcesNeighbouriPdS_S_S_dddP4CellP12ParticleNodeS_S_d_param_8,
	.param .u64 .ptr .align 1 _Z24calculateForcesNeighbouriPdS_S_S_dddP4CellP12ParticleNodeS_S_d_param_9,
	.param .u64 .ptr .align 1 _Z24calculateForcesNeighbouriPdS_S_S_dddP4CellP12ParticleNodeS_S_d_param_10,
	.param .u64 .ptr .align 1 _Z24calculateForcesNeighbouriPdS_S_S_dddP4CellP12ParticleNodeS_S_d_param_11,
	.param .f64 _Z24calculateForcesNeighbouriPdS_S_S_dddP4CellP12ParticleNodeS_S_d_param_12
)
{
	.reg .pred 	%p<28>;
	.reg .b32 	%r<50>;
	.reg .b64 	%rd<32>;
	.reg .b64 	%fd<158>;

	ld.param.u32 	%r20, [_Z24calculateForcesNeighbouriPdS_S_S_dddP4CellP12ParticleNodeS_S_d_param_0];
	ld.param.u64 	%rd12, [_Z24calculateForcesNeighbouriPdS_S_S_dddP4CellP12ParticleNodeS_S_d_param_1];
	ld.param.u64 	%rd13, [_Z24calculateForcesNeighbouriPdS_S_S_dddP4CellP12ParticleNodeS_S_d_param_2];
	ld.param.u64 	%rd7, [_Z24calculateForcesNeighbouriPdS_S_S_dddP4CellP12ParticleNodeS_S_d_param_4];
	ld.param.f64 	%fd45, [_Z24calculateForcesNeighbouriPdS_S_S_dddP4CellP12ParticleNodeS_S_d_param_5];
	ld.param.f64 	%fd46, [_Z24calculateForcesNeighbouriPdS_S_S_dddP4CellP12ParticleNodeS_S_d_param_6];
	ld.param.f64 	%fd47, [_Z24calculateForcesNeighbouriPdS_S_S_dddP4CellP12ParticleNodeS_S_d_param_7];
	ld.param.u64 	%rd8, [_Z24calculateForcesNeighbouriPdS_S_S_dddP4CellP12ParticleNodeS_S_d_param_8];
	ld.param.u64 	%rd9, [_Z24calculateForcesNeighbouriPdS_S_S_dddP4CellP12ParticleNodeS_S_d_param_9];
	ld.param.u64 	%rd10, [_Z24calculateForcesNeighbouriPdS_S_S_dddP4CellP12ParticleNodeS_S_d_param_10];
	ld.param.u64 	%rd11, [_Z24calculateForcesNeighbouriPdS_S_S_dddP4CellP12ParticleNodeS_S_d_param_11];
	cvta.to.global.u64 	%rd1, %rd13;
	cvta.to.global.u64 	%rd2, %rd12;
	mov.u32 	%r21, %ctaid.x;
	mov.u32 	%r22, %ntid.x;
	mov.u32 	%r23, %tid.x;
	mad.lo.s32 	%r1, %r21, %r22, %r23;
	setp.ge.s32 	%p3, %r1, %r20;
	@%p3 bra 	$L__BB5_28;
	ld.param.f64 	%fd124, [_Z24calculateForcesNeighbouriPdS_S_S_dddP4CellP12ParticleNodeS_S_d_param_12];
	cvta.to.global.u64 	%rd14, %rd10;
	cvta.to.global.u64 	%rd15, %rd11;
	cvta.to.global.u64 	%rd16, %rd7;
	mul.wide.s32 	%rd17, %r1, 8;
	add.s64 	%rd18, %rd16, %rd17;
	ld.global.f64 	%fd50, [%rd18];
	neg.f64 	%fd51, %fd50;
	mul.f64 	%fd147, %fd45, %fd51;
	mul.lo.s32 	%r25, %r1, 3;
	mul.wide.s32 	%rd19, %r25, 8;
	add.s64 	%rd20, %rd2, %rd19;
	ld.global.f64 	%fd2, [%rd20];
	ld.global.f64 	%fd52, [%rd14];
	div.rn.f64 	%fd53, %fd2, %fd52;
	cvt.rzi.s32.f64 	%r26, %fd53;
	ld.global.f64 	%fd3, [%rd20+8];
	ld.global.f64 	%fd54, [%rd14+8];
	div.rn.f64 	%fd55, %fd3, %fd54;
	cvt.rzi.s32.f64 	%r27, %fd55;
	ld.global.f64 	%fd4, [%rd20+16];
	ld.global.f64 	%fd56, [%rd14+16];
	div.rn.f64 	%fd57, %fd4, %fd56;
	cvt.rzi.s32.f64 	%r28, %fd57;
	max.s32 	%r29, %r26, 0;
	ld.global.f64 	%fd5, [%rd15];
	div.rn.f64 	%fd58, %fd5, %fd52;
	cvt.rzi.s32.f64 	%r2, %fd58;
	add.s32 	%r30, %r2, -1;
	min.s32 	%r3, %r29, %r30;
	max.s32 	%r31, %r27, 0;
	ld.global.f64 	%fd6, [%rd15+8];
	div.rn.f64 	%fd59, %fd6, %fd54;
	cvt.rzi.s32.f64 	%r4, %fd59;
	add.s32 	%r32, %r4, -1;
	min.s32 	%r5, %r31, %r32;
	max.s32 	%r33, %r28, 0;
	ld.global.f64 	%fd7, [%rd15+16];
	div.rn.f64 	%fd60, %fd7, %fd56;
	cvt.rzi.s32.f64 	%r6, %fd60;
	add.s32 	%r34, %r6, -1;
	min.s32 	%r7, %r33, %r34;
	add.s64 	%rd3, %rd1, %rd19;
	add.f64 	%fd8, %fd124, %fd124;
	cvta.to.global.u64 	%rd4, %rd8;
	cvta.to.global.u64 	%rd5, %rd9;
	mov.f64 	%fd148, 0d0000000000000000;
	mov.b32 	%r46, -1;
	mov.f64 	%fd146, %fd148;
$L__BB5_2:
	mov.b32 	%r47, -1;
	add.s32 	%r12, %r46, %r3;
$L__BB5_3:
	add.s32 	%r10, %r47, %r5;
	mov.b32 	%r48, -1;
$L__BB5_4:
	setp.lt.s32 	%p5, %r12, 0;
	add.s32 	%r13, %r48, %r7;
	mov.pred 	%p27, 0;
	@%p5 bra 	$L__BB5_7;
	setp.lt.s32 	%p7, %r10, 0;
	setp.ge.s32 	%p8, %r12, %r2;
	or.pred  	%p9, %p8, %p7;
	@%p9 bra 	$L__BB5_7;
	setp.lt.s32 	%p27, %r10, %r4;
$L__BB5_7:
	setp.lt.s32 	%p10, %r13, 0;
	not.pred 	%p11, %p27;
	or.pred  	%p12, %p11, %p10;
	setp.ge.s32 	%p13, %r13, %r6;
	or.pred  	%p14, %p12, %p13;
	@%p14 bra 	$L__BB5_12;
	mul.lo.s32 	%r37, %r2, %r13;
	mad.lo.s32 	%r38, %r2, %r10, %r12;
	mad.lo.s32 	%r39, %r37, %r4, %r38;
	mul.wide.s32 	%rd21, %r39, 4;
	add.s64 	%rd22, %rd4, %rd21;
	ld.global.u32 	%r49, [%rd22];
	setp.eq.s32 	%p15, %r49, -1;
	@%p15 bra 	$L__BB5_12;
$L__BB5_9:
	setp.eq.s32 	%p16, %r49, %r1;
	@%p16 bra 	$L__BB5_11;
	mul.lo.s32 	%r40, %r49, 3;
	mul.wide.s32 	%rd23, %r40, 8;
	add.s64 	%rd24, %rd2, %rd23;
	ld.global.f64 	%fd61, [%rd24];
	sub.f64 	%fd62, %fd61, %fd2;
	ld.global.f64 	%fd63, [%rd24+8];
	sub.f64 	%fd64, %fd63, %fd3;
	ld.global.f64 	%fd65, [%rd24+16];
	sub.f64 	%fd66, %fd65, %fd4;
	mul.f64 	%fd67, %fd64, %fd64;
	fma.rn.f64 	%fd68, %fd62, %fd62, %fd67;
	fma.rn.f64 	%fd69, %fd66, %fd66, %fd68;
	sqrt.rn.f64 	%fd70, %fd69;
	div.rn.f64 	%fd71, %fd62, %fd70;
	div.rn.f64 	%fd72, %fd64, %fd70;
	div.rn.f64 	%fd73, %fd66, %fd70;
	add.s64 	%rd25, %rd1, %rd23;
	ld.global.f64 	%fd74, [%rd25];
	ld.global.f64 	%fd75, [%rd3];
	sub.f64 	%fd76, %fd74, %fd75;
	ld.global.f64 	%fd77, [%rd25+8];
	ld.global.f64 	%fd78, [%rd3+8];
	sub.f64 	%fd79, %fd77, %fd78;
	ld.global.f64 	%fd80, [%rd25+16];
	ld.global.f64 	%fd81, [%rd3+16];
	sub.f64 	%fd82, %fd80, %fd81;
	sub.f64 	%fd83, %fd8, %fd70;
	mul.f64 	%fd84, %fd46, %fd83;
	mul.f64 	%fd85, %fd83, %fd84;
	mul.f64 	%fd86, %fd79, %fd72;
	fma.rn.f64 	%fd87, %fd76, %fd71, %fd86;
	fma.rn.f64 	%fd88, %fd73, %fd82, %fd87;
	mul.f64 	%fd89, %fd47, %fd88;
	sub.f64 	%fd90, %fd85, %fd89;
	fma.rn.f64 	%fd146, %fd71, %fd90, %fd146;
	fma.rn.f64 	%fd147, %fd72, %fd90, %fd147;
	fma.rn.f64 	%fd148, %fd73, %fd90, %fd148;
$L__BB5_11:
	mul.wide.s32 	%rd26, %r49, 8;
	add.s64 	%rd27, %rd5, %rd26;
	ld.global.u32 	%r49, [%rd27+4];
	setp.ne.s32 	%p17, %r49, -1;
	@%p17 bra 	$L__BB5_9;
$L__BB5_12:
	add.s32 	%r48, %r48, 1;
	setp.ne.s32 	%p18, %r48, 2;
	@%p18 bra 	$L__BB5_4;
	add.s32 	%r47, %r47, 1;
	setp.ne.s32 	%p19, %r47, 2;
	@%p19 bra 	$L__BB5_3;
	add.s32 	%r46, %r46, 1;
	setp.ne.s32 	%p20, %r46, 2;
	@%p20 bra 	$L__BB5_2;
	ld.param.f64 	%fd125, [_Z24calculateForcesNeighbouriPdS_S_S_dddP4CellP12ParticleNodeS_S_d_param_12];
	setp.gtu.f64 	%p21, %fd2, %fd125;
	@%p21 bra 	$L__BB5_17;
	ld.param.f64 	%fd126, [_Z24calculateForcesNeighbouriPdS_S_S_dddP4CellP12ParticleNodeS_S_d_param_12];
	sub.f64 	%fd91, %fd126, %fd2;
	mul.f64 	%fd92, %fd46, %fd91;
	mul.f64 	%fd93, %fd91, %fd92;
	ld.global.f64 	%fd94, [%rd3];
	mul.f64 	%fd95, %fd47, %fd94;
	sub.f64 	%fd96, %fd93, %fd95;
	add.f64 	%fd146, %fd146, %fd96;
$L__BB5_17:
	ld.param.f64 	%fd127, [_Z24calculateForcesNeighbouriPdS_S_S_dddP4CellP12ParticleNodeS_S_d_param_12];
	sub.f64 	%fd32, %fd5, %fd127;
	setp.ltu.f64 	%p22, %fd2, %fd32;
	@%p22 bra 	$L__BB5_19;
	sub.f64 	%fd97, %fd2, %fd32;
	mul.f64 	%fd98, %fd46, %fd97;
	mul.f64 	%fd99, %fd97, %fd98;
	ld.global.f64 	%fd100, [%rd3];
	fma.rn.f64 	%fd101, %fd47, %fd100, %fd99;
	sub.f64 	%fd146, %fd146, %fd101;
$L__BB5_19:
	ld.param.f64 	%fd128, [_Z24calculateForcesNeighbouriPdS_S_S_dddP4CellP12ParticleNodeS_S_d_param_12];
	setp.gtu.f64 	%p23, %fd3, %fd128;
	@%p23 bra 	$L__BB5_21;
	ld.param.f64 	%fd129, [_Z24calculateForcesNeighbouriPdS_S_S_dddP4CellP12ParticleNodeS_S_d_param_12];
	sub.f64 	%fd102, %fd129, %fd3;
	mul.f64 	%fd103, %fd46, %fd102;
	mul.f64 	%fd104, %fd102, %fd103;
	ld.global.f64 	%fd105, [%rd3+8];
	mul.f64 	%fd106, %fd47, %fd105;
	sub.f64 	%fd107, %fd104, %fd106;
	add.f64 	%fd147, %fd147, %fd107;
$L__BB5_21:
	ld.param.f64 	%fd130, [_Z24calculateForcesNeighbouriPdS_S_S_dddP4CellP12ParticleNodeS_S_d_param_12];
	sub.f64 	%fd37, %fd6, %fd130;
	setp.ltu.f64 	%p24, %fd3, %fd37;
	@%p24 bra 	$L__BB5_23;
	sub.f64 	%fd108, %fd3, %fd37;
	mul.f64 	%fd109, %fd46, %fd108;
	mul.f64 	%fd110, %fd108, %fd109;
	ld.global.f64 	%fd111, [%rd3+8];
	fma.rn.f64 	%fd112, %fd47, %fd111, %fd110;
	sub.f64 	%fd147, %fd147, %fd112;
$L__BB5_23:
	ld.param.f64 	%fd131, [_Z24calculateForcesNeighbouriPdS_S_S_dddP4CellP12ParticleNodeS_S_d_param_12];
	setp.gtu.f64 	%p25, %fd4, %fd131;
	@%p25 bra 	$L__BB5_25;
	ld.param.f64 	%fd132, [_Z24calculateForcesNeighbouriPdS_S_S_dddP4CellP12ParticleNodeS_S_d_param_12];
	sub.f64 	%fd113, %fd132, %fd4;
	mul.f64 	%fd114, %fd46, %fd113;
	mul.f64 	%fd115, %fd113, %fd114;
	ld.global.f64 	%fd116, [%rd3+16];
	mul.f64 	%fd117, %fd47, %fd116;
	sub.f64 	%fd118, %fd115, %fd117;
	add.f64 	%fd148, %fd148, %fd118;
$L__BB5_25:
	ld.param.f64 	%fd133, [_Z24calculateForcesNeighbouriPdS_S_S_dddP4CellP12ParticleNodeS_S_d_param_12];
	sub.f64 	%fd42, %fd7, %fd133;
	setp.ltu.f64 	%p26, %fd4, %fd42;
	@%p26 bra 	$L__BB5_27;
	sub.f64 	%fd119, %fd4, %fd42;
	mul.f64 	%fd120, %fd46, %fd119;
	mul.f64 	%fd121, %fd119, %fd120;
	ld.global.f64 	%fd122, [%rd3+16];
	fma.rn.f64 	%fd123, %fd47, %fd122, %fd121;
	sub.f64 	%fd148, %fd148, %fd123;
$L__BB5_27:
	ld.param.u64 	%rd31, [_Z24calculateForcesNeighbouriPdS_S_S_dddP4CellP12ParticleNodeS_S_d_param_3];
	mov.u32 	%r41, %ctaid.x;
	mov.u32 	%r42, %ntid.x;
	mov.u32 	%r43, %tid.x;
	mad.lo.s32 	%r44, %r41, %r42, %r43;
	mul.lo.s32 	%r45, %r44, 3;
	cvta.to.global.u64 	%rd28, %rd31;
	mul.wide.s32 	%rd29, %r45, 8;
	add.s64 	%rd30, %rd28, %rd29;
	st.global.f64 	[%rd30], %fd146;
	st.global.f64 	[%rd30+8], %fd147;
	st.global.f64 	[%rd30+16], %fd148;
$L__BB5_28:
	ret;

}
.func  (.param .b64 func_retval0) __internal_accurate_pow(
	.param .b64 __internal_accurate_pow_param_0
)
{
	.reg .pred 	%p<8>;
	.reg .b32 	%r<49>;
	.reg .b32 	%f<3>;
	.reg .b64 	%fd<109>;

	ld.param.f64 	%fd10, [__internal_accurate_pow_param_0];
	{
	.reg .b32 %temp; 
	mov.b64 	{%temp, %r46}, %fd10;
	}
	{
	.reg .b32 %temp; 
	mov.b64 	{%r45, %temp}, %fd10;
	}
	shr.u32 	%r47, %r46, 20;
	setp.gt.u32 	%p1, %r46, 1048575;
	@%p1 bra 	$L__BB6_2;
	mul.f64 	%fd11, %fd10, 0d4350000000000000;
	{
	.reg .b32 %temp; 
	mov.b64 	{%temp, %r46}, %fd11;
	}
	{
	.reg .b32 %temp; 
	mov.b64 	{%r45, %temp}, %fd11;
	}
	shr.u32 	%r16, %r46, 20;
	add.s32 	%r47, %r16, -54;
$L__BB6_2:
	add.s32 	%r48, %r47, -1023;
	and.b32  	%r17, %r46, -2146435073;
	or.b32  	%r18, %r17, 1072693248;
	mov.b64 	%fd107, {%r45, %r18};
	setp.lt.u32 	%p2, %r18, 1073127583;
	@%p2 bra 	$L__BB6_4;
	{
	.reg .b32 %temp; 
	mov.b64 	{%r19, %temp}, %fd107;
	}
	{
	.reg .b32 %temp; 
	mov.b64 	{%temp, %r20}, %fd107;
	}
	add.s32 	%r21, %r20, -1048576;
	mov.b64 	%fd107, {%r19, %r21};
	add.s32 	%r48, %r47, -1022;
$L__BB6_4:
	add.f64 	%fd12, %fd107, 0dBFF0000000000000;
	add.f64 	%fd13, %fd107, 0d3FF0000000000000;
	rcp.approx.ftz.f64 	%fd14, %fd13;
	neg.f64 	%fd15, %fd13;
	fma.rn.f64 	%fd16, %fd15, %fd14, 0d3FF0000000000000;
	fma.rn.f64 	%fd17, %fd16, %fd16, %fd16;
	fma.rn.f64 	%fd18, %fd17, %fd14, %fd14;
	mul.f64 	%fd19, %fd12, %fd18;
	fma.rn.f64 	%fd20, %fd12, %fd18, %fd19;
	mul.f64 	%fd21, %fd20, %fd20;
	fma.rn.f64 	%fd22, %fd21, 0d3EB0F5FF7D2CAFE2, 0d3ED0F5D241AD3B5A;
	fma.rn.f64 	%fd23, %fd22, %fd21, 0d3EF3B20A75488A3F;
	fma.rn.f64 	%fd24, %fd23, %fd21, 0d3F1745CDE4FAECD5;
	fma.rn.f64 	%fd25, %fd24, %fd21, 0d3F3C71C7258A578B;
	fma.rn.f64 	%fd26, %fd25, %fd21, 0d3F6249249242B910;
	fma.rn.f64 	%fd27, %fd26, %fd21, 0d3F89999999999DFB;
	sub.f64 	%fd28, %fd12, %fd20;
	add.f64 	%fd29, %fd28, %fd28;
	neg.f64 	%fd30, %fd20;
	fma.rn.f64 	%fd31, %fd30, %fd12, %fd29;
	mul.f64 	%fd32, %fd18, %fd31;
	fma.rn.f64 	%fd33, %fd21, %fd27, 0d3FB5555555555555;
	mov.f64 	%fd34, 0d3FB5555555555555;
	sub.f64 	%fd35, %fd34, %fd33;
	fma.rn.f64 	%fd36, %fd21, %fd27, %fd35;
	add.f64 	%fd37, %fd36, 0dBC46A4CB00B9E7B0;
	add.f64 	%fd38, %fd33, %fd37;
	sub.f64 	%fd39, %fd33, %fd38;
	add.f64 	%fd40, %fd37, %fd39;
	mul.rn.f64 	%fd41, %fd20, %fd20;
	neg.f64 	%fd42, %fd41;
	fma.rn.f64 	%fd43, %fd20, %fd20, %fd42;
	{
	.reg .b32 %temp; 
	mov.b64 	{%r22, %temp}, %fd32;
	}
	{
	.reg .b32 %temp; 
	mov.b64 	{%temp, %r23}, %fd32;
	}
	add.s32 	%r24, %r23, 1048576;
	mov.b64 	%fd44, {%r22, %r24};
	fma.rn.f64 	%fd45, %fd20, %fd44, %fd43;
	mul.rn.f64 	%fd46, %fd41, %fd20;
	neg.f64 	%fd47, %fd46;
	fma.rn.f64 	%fd48, %fd41, %fd20, %fd47;
	fma.rn.f64 	%fd49, %fd41, %fd32, %fd48;
	fma.rn.f64 	%fd50, %fd45, %fd20, %fd49;
	mul.rn.f64 	%fd51, %fd38, %fd46;
	neg.f64 	%fd52, %fd51;
	fma.rn.f64 	%fd53, %fd38, %fd46, %fd52;
	fma.rn.f64 	%fd54, %fd38, %fd50, %fd53;
	fma.rn.f64 	%fd55, %fd40, %fd46, %fd54;
	add.f64 	%fd56, %fd51, %fd55;
	sub.f64 	%fd57, %fd51, %fd56;
	add.f64 	%fd58, %fd55, %fd57;
	add.f64 	%fd59, %fd20, %fd56;
	sub.f64 	%fd60, %fd20, %fd59;
	add.f64 	%fd61, %fd56, %fd60;
	add.f64 	%fd62, %fd58, %fd61;
	add.f64 	%fd63, %fd32, %fd62;
	add.f64 	%fd64, %fd59, %fd63;
	sub.f64 	%fd65, %fd59, %fd64;
	add.f64 	%fd66, %fd63, %fd65;
	xor.b32  	%r25, %r48, -2147483648;
	mov.b32 	%r26, 1127219200;
	mov.b64 	%fd67, {%r25, %r26};
	mov.b32 	%r27, -2147483648;
	mov.b64 	%fd68, {%r27, %r26};
	sub.f64 	%fd69, %fd67, %fd68;
	fma.rn.f64 	%fd70, %fd69, 0d3FE62E42FEFA39EF, %fd64;
	fma.rn.f64 	%fd71, %fd69, 0dBFE62E42FEFA39EF, %fd70;
	sub.f64 	%fd72, %fd71, %fd64;
	sub.f64 	%fd73, %fd66, %fd72;
	fma.rn.f64 	%fd74, %fd69, 0d3C7ABC9E3B39803F, %fd73;
	add.f64 	%fd75, %fd70, %fd74;
	sub.f64 	%fd76, %fd70, %fd75;
	add.f64 	%fd77, %fd74, %fd76;
	mov.f64 	%fd78, 0d4000000000000000;
	{
	.reg .b32 %temp; 
	mov.b64 	{%temp, %r28}, %fd78;
	}
	{
	.reg .b32 %temp; 
	mov.b64 	{%r29, %temp}, %fd78;
	}
	shl.b32 	%r30, %r28, 1;
	setp.gt.u32 	%p3, %r30, -33554433;
	and.b32  	%r31, %r28, -15728641;
	selp.b32 	%r32, %r31, %r28, %p3;
	mov.b64 	%fd79, {%r29, %r32};
	mul.rn.f64 	%fd80, %fd75, %fd79;
	neg.f64 	%fd81, %fd80;
	fma.rn.f64 	%fd82, %fd75, %fd79, %fd81;
	fma.rn.f64 	%fd83, %fd77, %fd79, %fd82;
	add.f64 	%fd4, %fd80, %fd83;
	sub.f64 	%fd84, %fd80, %fd4;
	add.f64 	%fd5, %fd83, %fd84;
	fma.rn.f64 	%fd85, %fd4, 0d3FF71547652B82FE, 0d4338000000000000;
	{
	.reg .b32 %temp; 
	mov.b64 	{%r13, %temp}, %fd85;
	}
	mov.f64 	%fd86, 0dC338000000000000;
	add.rn.f64 	%fd87, %fd85, %fd86;
	fma.rn.f64 	%fd88, %fd87, 0dBFE62E42FEFA39EF, %fd4;
	fma.rn.f64 	%fd89, %fd87, 0dBC7ABC9E3B39803F, %fd88;
	fma.rn.f64 	%fd90, %fd89, 0d3E5ADE1569CE2BDF, 0d3E928AF3FCA213EA;
	fma.rn.f64 	%fd91, %fd90, %fd89, 0d3EC71DEE62401315;
	fma.rn.f64 	%fd92, %fd91, %fd89, 0d3EFA01997C89EB71;
	fma.rn.f64 	%fd93, %fd92, %fd89, 0d3F2A01A014761F65;
	fma.rn.f64 	%fd94, %fd93, %fd89, 0d3F56C16C1852B7AF;
	fma.rn.f64 	%fd95, %fd94, %fd89, 0d3F81111111122322;
	fma.rn.f64 	%fd96, %fd95, %fd89, 0d3FA55555555502A1;
	fma.rn.f64 	%fd97, %fd96, %fd89, 0d3FC5555555555511;
	fma.rn.f64 	%fd98, %fd97, %fd89, 0d3FE000000000000B;
	fma.rn.f64 	%fd99, %fd98, %fd89, 0d3FF0000000000000;
	fma.rn.f64 	%fd100, %fd99, %fd89, 0d3FF0000000000000;
	{
	.reg .b32 %temp; 
	mov.b64 	{%r14, %temp}, %fd100;
	}
	{
	.reg .b32 %temp; 
	mov.b64 	{%temp, %r15}, %fd100;
	}
	shl.b32 	%r33, %r13, 20;
	add.s32 	%r34, %r33, %r15;
	mov.b64 	%fd108, {%r14, %r34};
	{
	.reg .b32 %temp; 
	mov.b64 	{%temp, %r35}, %fd4;
	}
	mov.b32 	%f2, %r35;
	abs.f32 	%f1, %f2;
	setp.lt.f32 	%p4, %f1, 0f4086232B;
	@%p4 bra 	$L__BB6_7;
	setp.lt.f64 	%p5, %fd4, 0d0000000000000000;
	add.f64 	%fd101, %fd4, 0d7FF0000000000000;
	selp.f64 	%fd108, 0d0000000000000000, %fd101, %p5;
	setp.geu.f32 	%p6, %f1, 0f40874800;
	@%p6 bra 	$L__BB6_7;
	shr.u32 	%r36, %r13, 31;
	add.s32 	%r37, %r13, %r36;
	shr.s32 	%r38, %r37, 1;
	shl.b32 	%r39, %r38, 20;
	add.s32 	%r40, %r15, %r39;
	mov.b64 	%fd102, {%r14, %r40};
	sub.s32 	%r41, %r13, %r38;
	shl.b32 	%r42, %r41, 20;
	add.s32 	%r43, %r42, 1072693248;
	mov.b32 	%r44, 0;
	mov.b64 	%fd103, {%r44, %r43};
	mul.f64 	%fd108, %fd103, %fd102;
$L__BB6_7:
	abs.f64 	%fd104, %fd108;
	setp.eq.f64 	%p7, %fd104, 0d7FF0000000000000;
	fma.rn.f64 	%fd105, %fd108, %fd5, %fd108;
	selp.f64 	%fd106, %fd108, %fd105, %p7;
	st.param.f64 	[func_retval0], %fd106;
	ret;

}


// ===== COMPILED SASS (sm_100) =====

	.target	sm_100

	.elftype	@"ET_EXEC"


//--------------------- .note.nv.tkinfo           --------------------------
	.section	.note.nv.tkinfo,"",@"SHT_NOTE"
	.sectionflags	@"SHF_NOTE_NV_TKINFO"
	.tkinfo
        /*0018*/ 	.word	0x00000002
        /*0030*/ 	.string	""
        /*0030*/ 	.string	"ptxas"
        /*0030*/ 	.string	"Cuda compilation tools, release 13.0, V13.0.88"
        /*0030*/ 	.string	"Build cuda_13.0.r13.0/compiler.36424714_0"
        /*0030*/ 	.string	"-arch sm_100 -m 64 "



//--------------------- .note.nv.cuinfo           --------------------------
	.section	.note.nv.cuinfo,"",@"SHT_NOTE"
	.sectionflags	@"SHF_NOTE_NV_CUINFO"
        /*0018*/ 	.short	0x0002
        /*001a*/ 	.short	0x0064
        /*001c*/ 	.short	0x0082
	.zero		2


//--------------------- .nv.info                  --------------------------
	.section	.nv.info,"",@"SHT_CUDA_INFO"
	.align	4


	//----- nvinfo : EIATTR_REGCOUNT
	.align		4
        /*0000*/ 	.byte	0x04, 0x2f
        /*0002*/ 	.short	(.L_6 - .L_5)
	.align		4
.L_5:
        /*0004*/ 	.word	index@(_Z15calculateForcesiPdS_S_S_ddddS_)
        /*0008*/ 	.word	0x00000034


	//----- nvinfo : EIATTR_FRAME_SIZE
	.align		4
.L_6:
        /*000c*/ 	.byte	0x04, 0x11
        /*000e*/ 	.short	(.L_8 - .L_7)
	.align		4
.L_7:
        /*0010*/ 	.word	index@($__internal_5_$__cuda_sm20_dsqrt_rn_f64_mediumpath_v1)
        /*0014*/ 	.word	0x00000000


	//----- nvinfo : EIATTR_FRAME_SIZE
	.align		4
.L_8:
        /*0018*/ 	.byte	0x04, 0x11
        /*001a*/ 	.short	(.L_10 - .L_9)
	.align		4
.L_9:
        /*001c*/ 	.word	index@($__internal_4_$__cuda_sm20_div_rn_f64_full)
        /*0020*/ 	.word	0x00000000


	//----- nvinfo : EIATTR_FRAME_SIZE
	.align		4
.L_10:
        /*0024*/ 	.byte	0x04, 0x11
        /*0026*/ 	.short	(.L_12 - .L_11)
	.align		4
.L_11:
        /*0028*/ 	.word	index@(_Z15calculateForcesiPdS_S_S_ddddS_)
        /*002c*/ 	.word	0x00000000


	//----- nvinfo : EIATTR_REGCOUNT
	.align		4
.L_12:
        /*0030*/ 	.byte	0x04, 0x2f
        /*0032*/ 	.short	(.L_14 - .L_13)
	.align		4
.L_13:
        /*0034*/ 	.word	index@(_Z15updateParticlesiPdS_S_S_dS_)
        /*0038*/ 	.word	0x00000020


	//----- nvinfo : EIATTR_FRAME_SIZE
	.align		4
.L_14:
        /*003c*/ 	.byte	0x04, 0x11
        /*003e*/ 	.short	(.L_16 - .L_15)
	.align		4
.L_15:
        /*0040*/ 	.word	index@($__internal_3_$__cuda_sm20_div_rn_f64_full)
        /*0044*/ 	.word	0x00000000


	//----- nvinfo : EIATTR_FRAME_SIZE
	.align		4
.L_16:
        /*0048*/ 	.byte	0x04, 0x11
        /*004a*/ 	.short	(.L_18 - .L_17)
	.align		4
.L_17:
        /*004c*/ 	.word	index@(_Z15updateParticlesiPdS_S_S_dS_)
        /*0050*/ 	.word	0x00000000


	//----- nvinfo : EIATTR_REGCOUNT
	.align		4
.L_18:
        /*0054*/ 	.byte	0x04, 0x2f
        /*0056*/ 	.short	(.L_20 - .L_19)
	.align		4
.L_19:
        /*0058*/ 	.word	index@(_Z20calculateTotalEnergyiPdS_S_S_S_)
        /*005c*/ 	.word	0x00000026


	//----- nvinfo : EIATTR_FRAME_SIZE
	.align		4
.L_20:
        /*0060*/ 	.byte	0x04, 0x11
        /*0062*/ 	.short	(.L_22 - .L_21)
	.align		4
.L_21:
        /*0064*/ 	.word	index@($_Z20calculateTotalEnergyiPdS_S_S_S_$__internal_accurate_pow)
        /*0068*/ 	.word	0x00000000


	//----- nvinfo : EIATTR_FRAME_SIZE
	.align		4
.L_22:
        /*006c*/ 	.byte	0x04, 0x11
        /*006e*/ 	.short	(.L_24 - .L_23)
	.align		4
.L_23:
        /*0070*/ 	.word	index@(_Z20calculateTotalEnergyiPdS_S_S_S_)
        /*0074*/ 	.word	0x00000000


	//----- nvinfo : EIATTR_REGCOUNT
	.align		4
.L_24:
        /*0078*/ 	.byte	0x04, 0x2f
        /*007a*/ 	.short	(.L_26 - .L_25)
	.align		4
.L_25:
        /*007c*/ 	.word	index@(_Z15initializeCellsiP4CellP12ParticleNodei)
        /*0080*/ 	.word	0x0000000a


	//----- nvinfo : EIATTR_FRAME_SIZE
	.align		4
.L_26:
        /*0084*/ 	.byte	0x04, 0x11
        /*0086*/ 	.short	(.L_28 - .L_27)
	.align		4
.L_27:
        /*0088*/ 	.word	index@(_Z15initializeCellsiP4CellP12ParticleNodei)
        /*008c*/ 	.word	0x00000000


	//----- nvinfo : EIATTR_REGCOUNT
	.align		4
.L_28:
        /*0090*/ 	.byte	0x04, 0x2f
        /*0092*/ 	.short	(.L_30 - .L_29)
	.align		4
.L_29:
        /*0094*/ 	.word	index@(_Z13neighbourlistiPdP4CellP12ParticleNodeS_S_ii)
        /*0098*/ 	.word	0x00000024


	//----- nvinfo : EIATTR_FRAME_SIZE
	.align		4
.L_30:
        /*009c*/ 	.byte	0x04, 0x11
        /*009e*/ 	.short	(.L_32 - .L_31)
	.align		4
.L_31:
        /*00a0*/ 	.word	index@($__internal_2_$__cuda_sm20_div_rn_f64_full)
        /*00a4*/ 	.word	0x00000010


	//----- nvinfo : EIATTR_FRAME_SIZE
	.align		4
.L_32:
        /*00a8*/ 	.byte	0x04, 0x11
        /*00aa*/ 	.short	(.L_34 - .L_33)
	.align		4
.L_33:
        /*00ac*/ 	.word	index@(_Z13neighbourlistiPdP4CellP12ParticleNodeS_S_ii)
        /*00b0*/ 	.word	0x00000010


	//----- nvinfo : EIATTR_REGCOUNT
	.align		4
.L_34:
        /*00b4*/ 	.byte	0x04, 0x2f
        /*00b6*/ 	.short	(.L_36 - .L_35)
	.align		4
.L_35:
        /*00b8*/ 	.word	index@(_Z24calculateForcesNeighbouriPdS_S_S_dddP4CellP12ParticleNodeS_S_d)
        /*00bc*/ 	.word	0x00000040


	//----- nvinfo : EIATTR_FRAME_SIZE
	.align		4
.L_36:
        /*00c0*/ 	.byte	0x04, 0x11
        /*00c2*/ 	.short	(.L_38 - .L_37)
	.align		4
.L_37:
        /*00c4*/ 	.word	index@($__internal_1_$__cuda_sm20_dsqrt_rn_f64_mediumpath_v1)
        /*00c8*/ 	.word	0x00000000


	//----- nvinfo : EIATTR_FRAME_SIZE
	.align		4
.L_38:
        /*00cc*/ 	.byte	0x04, 0x11
        /*00ce*/ 	.short	(.L_40 - .L_39)
	.align		4
.L_39:
        /*00d0*/ 	.word	index@($__internal_0_$__cuda_sm20_div_rn_f64_full)
        /*00d4*/ 	.word	0x00000000


	//----- nvinfo : EIATTR_FRAME_SIZE
	.align		4
.L_40:
        /*00d8*/ 	.byte	0x04, 0x11
        /*00da*/ 	.short	(.L_42 - .L_41)
	.align		4
.L_41:
        /*00dc*/ 	.word	index@(_Z24calculateForcesNeighbouriPdS_S_S_dddP4CellP12ParticleNodeS_S_d)
        /*00e0*/ 	.word	0x00000000


	//----- nvinfo : EIATTR_MIN_STACK_SIZE
	.align		4
.L_42:
        /*00e4*/ 	.byte	0x04, 0x12
        /*00e6*/ 	.short	(.L_44 - .L_43)
	.align		4
.L_43:
        /*00e8*/ 	.word	index@(_Z24calculateForcesNeighbouriPdS_S_S_dddP4CellP12ParticleNodeS_S_d)
        /*00ec*/ 	.word	0x00000000


	//----- nvinfo : EIATTR_MIN_STACK_SIZE
	.align		4
.L_44:
        /*00f0*/ 	.byte	0x04, 0x12
        /*00f2*/ 	.short	(.L_46 - .L_45)
	.align		4
.L_45:
        /*00f4*/ 	.word	index@(_Z13neighbourlistiPdP4CellP12ParticleNodeS_S_ii)
        /*00f8*/ 	.word	0x00000010


	//----- nvinfo : EIATTR_MIN_STACK_SIZE
	.align		4
.L_46:
        /*00fc*/ 	.byte	0x04, 0x12
        /*00fe*/ 	.short	(.L_48 - .L_47)
	.align		4
.L_47:
        /*0100*/ 	.word	index@(_Z15initializeCellsiP4CellP12ParticleNodei)
        /*0104*/ 	.word	0x00000000


	//----- nvinfo : EIATTR_MIN_STACK_SIZE
	.align		4
.L_48:
        /*0108*/ 	.byte	0x04, 0x12
        /*010a*/ 	.short	(.L_50 - .L_49)
	.align		4
.L_49:
        /*010c*/ 	.word	index@(_Z20calculateTotalEnergyiPdS_S_S_S_)
        /*0110*/ 	.word	0x00000000


	//----- nvinfo : EIATTR_MIN_STACK_SIZE
	.align		4
.L_50:
        /*0114*/ 	.byte	0x04, 0x12
        /*0116*/ 	.short	(.L_52 - .L_51)
	.align		4
.L_51:
        /*0118*/ 	.word	index@(_Z15updateParticlesiPdS_S_S_dS_)
        /*011c*/ 	.word	0x00000000


	//----- nvinfo : EIATTR_MIN_STACK_SIZE
	.align		4
.L_52:
        /*0120*/ 	.byte	0x04, 0x12
        /*0122*/ 	.short	(.L_54 - .L_53)
	.align		4
.L_53:
        /*0124*/ 	.word	index@(_Z15calculateForcesiPdS_S_S_ddddS_)
        /*0128*/ 	.word	0x00000000
.L_54:


//--------------------- .nv.compat                --------------------------
	.section	.nv.compat,"",@"SHT_CUDA_COMPAT_INFO"
	.align	4
        /*0000*/ 	.byte	0x02, 0x09, 0x00, 0x00, 0x02, 0x02, 0x01, 0x00, 0x02, 0x05, 0x05, 0x00, 0x03, 0x07, 0x01, 0x01
        /*0010*/ 	.byte	0x02, 0x03, 0x00, 0x00, 0x02, 0x06, 0x01, 0x00, 0x04, 0x0b, 0x08, 0x00, 0x01, 0x00, 0x00, 0x00
        /*0020*/ 	.byte	0x00, 0x00, 0x00, 0x00


//--------------------- .nv.info._Z24calculateForcesNeighbouriPdS_S_S_dddP4CellP12ParticleNodeS_S_d --------------------------
	.section	.nv.info._Z24calculateForcesNeighbouriPdS_S_S_dddP4CellP12ParticleNodeS_S_d,"",@"SHT_CUDA_INFO"
	.sectionflags	@""
	.align	4


	//----- nvinfo : EIATTR_CUDA_API_VERSION
	.align		4
        /*0000*/ 	.byte	0x04, 0x37
        /*0002*/ 	.short	(.L_56 - .L_55)
.L_55:
        /*0004*/ 	.word	0x00000082


	//----- nvinfo : EIATTR_KPARAM_INFO
	.align		4
.L_56:
        /*0008*/ 	.byte	0x04, 0x17
        /*000a*/ 	.short	(.L_58 - .L_57)
.L_57:
        /*000c*/ 	.word	0x00000000
        /*0010*/ 	.short	0x000c
        /*0012*/ 	.short	0x0060
        /*0014*/ 	.byte	0x00, 0xf0, 0x21, 0x00


	//----- nvinfo : EIATTR_KPARAM_INFO
	.align		4
.L_58:
        /*0018*/ 	.byte	0x04, 0x17
        /*001a*/ 	.short	(.L_60 - .L_59)
.L_59:
        /*001c*/ 	.word	0x00000000
        /*0020*/ 	.short	0x000b
        /*0022*/ 	.short	0x0058
        /*0024*/ 	.byte	0x00, 0xf5, 0x21, 0x00


	//----- nvinfo : EIATTR_KPARAM_INFO
	.align		4
.L_60:
        /*0028*/ 	.byte	0x04, 0x17
        /*002a*/ 	.short	(.L_62 - .L_61)
.L_61:
        /*002c*/ 	.word	0x00000000
        /*0030*/ 	.short	0x000a
        /*0032*/ 	.short	0x0050
        /*0034*/ 	.byte	0x00, 0xf5, 0x21, 0x00


	//----- nvinfo : EIATTR_KPARAM_INFO
	.align		4
.L_62:
        /*0038*/ 	.byte	0x04, 0x17
        /*003a*/ 	.short	(.L_64 - .L_63)
.L_63:
        /*003c*/ 	.word	0x00000000
        /*0040*/ 	.short	0x0009
        /*0042*/ 	.short	0x0048
        /*0044*/ 	.byte	0x00, 0xf5, 0x21, 0x00


	//----- nvinfo : EIATTR_KPARAM_INFO
	.align		4
.L_64:
        /*0048*/ 	.byte	0x04, 0x17
        /*004a*/ 	.short	(.L_66 - .L_65)
.L_65:
        /*004c*/ 	.word	0x00000000
        /*0050*/ 	.short	0x0008
        /*0052*/ 	.short	0x0040
        /*0054*/ 	.byte	0x00, 0xf5, 0x21, 0x00


	//----- nvinfo : EIATTR_KPARAM_INFO
	.align		4
.L_66:
        /*0058*/ 	.byte	0x04, 0x17
        /*005a*/ 	.short	(.L_68 - .L_67)
.L_67:
        /*005c*/ 	.word	0x00000000
        /*0060*/ 	.short	0x0007
        /*0062*/ 	.short	0x0038
        /*0064*/ 	.byte	0x00, 0xf0, 0x21, 0x00


	//----- nvinfo : EIATTR_KPARAM_INFO
	.align		4
.L_68:
        /*0068*/ 	.byte	0x04, 0x17
        /*006a*/ 	.short	(.L_70 - .L_69)
.L_69:
        /*006c*/ 	.word	0x00000000
        /*0070*/ 	.short	0x0006
        /*0072*/ 	.short	0x0030
        /*0074*/ 	.byte	0x00, 0xf0, 0x21, 0x00


	//----- nvinfo : EIATTR_KPARAM_INFO
	.align		4
.L_70:
        /*0078*/ 	.byte	0x04, 0x17
        /*007a*/ 	.short	(.L_72 - .L_71)
.L_71:
        /*007c*/ 	.word	0x00000000
        /*0080*/ 	.short	0x0005
        /*0082*/ 	.short	0x0028
        /*0084*/ 	.byte	0x00, 0xf0, 0x21, 0x00


	//----- nvinfo : EIATTR_KPARAM_INFO
	.align		4
.L_72:
        /*0088*/ 	.byte	0x04, 0x17
        /*008a*/ 	.short	(.L_74 - .L_73)
.L_73:
        /*008c*/ 	.word	0x00000000
        /*0090*/ 	.short	0x0004
        /*0092*/ 	.short	0x0020
        /*0094*/ 	.byte	0x00, 0xf5, 0x21, 0x00


	//----- nvinfo : EIATTR_KPARAM_INFO
	.align		4
.L_74:
        /*0098*/ 	.byte	0x04, 0x17
        /*009a*/ 	.short	(.L_76 - .L_75)
.L_75:
        /*009c*/ 	.word	0x00000000
        /*00a0*/ 	.short	0x0003
        /*00a2*/ 	.short	0x0018
        /*00a4*/ 	.byte	0x00, 0xf5, 0x21, 0x00


	//----- nvinfo : EIATTR_KPARAM_INFO
	.align		4
.L_76:
        /*00a8*/ 	.byte	0x04, 0x17
        /*00aa*/ 	.short	(.L_78 - .L_77)
.L_77:
        /*00ac*/ 	.word	0x00000000
        /*00b0*/ 	.short	0x0002
        /*00b2*/ 	.short	0x0010
        /*00b4*/ 	.byte	0x00, 0xf5, 0x21, 0x00


	//----- nvinfo : EIATTR_KPARAM_INFO
	.align		4
.L_78:
        /*00b8*/ 	.byte	0x04, 0x17
        /*00ba*/ 	.short	(.L_80 - .L_79)
.L_79:
        /*00bc*/ 	.word	0x00000000
        /*00c0*/ 	.short	0x0001
        /*00c2*/ 	.short	0x0008
        /*00c4*/ 	.byte	0x00, 0xf5, 0x21, 0x00


	//----- nvinfo : EIATTR_KPARAM_INFO
	.align		4
.L_80:
        /*00c8*/ 	.byte	0x04, 0x17
        /*00ca*/ 	.short	(.L_82 - .L_81)
.L_81:
        /*00cc*/ 	.word	0x00000000
        /*00d0*/ 	.short	0x0000
        /*00d2*/ 	.short	0x0000
        /*00d4*/ 	.byte	0x00, 0xf0, 0x11, 0x00


	//----- nvinfo : EIATTR_SPARSE_MMA_MASK
	.align		4
.L_82:
        /*00d8*/ 	.byte	0x03, 0x50
        /*00da*/ 	.short	0x0000


	//----- nvinfo : EIATTR_MAXREG_COUNT
	.align		4
        /*00dc*/ 	.byte	0x03, 0x1b
        /*00de*/ 	.short	0x00ff


	//----- nvinfo : EIATTR_MERCURY_ISA_VERSION
	.align		4
        /*00e0*/ 	.byte	0x03, 0x5f
        /*00e2*/ 	.short	0x0101


	//----- nvinfo : EIATTR_VRC_CTA_INIT_COUNT
	.align		4
        /*00e4*/ 	.byte	0x02, 0x4a
	.zero		1
	.zero		1


	//----- nvinfo : EIATTR_EXIT_INSTR_OFFSETS
	.align		4
        /*00e8*/ 	.byte	0x04, 0x1c
        /*00ea*/ 	.short	(.L_84 - .L_83)


	//   ....[0]....
.L_83:
        /*00ec*/ 	.word	0x00000070


	//   ....[1]....
        /*00f0*/ 	.word	0x000019f0


	//----- nvinfo : EIATTR_CRS_STACK_SIZE
	.align		4
.L_84:
        /*00f4*/ 	.byte	0x04, 0x1e
        /*00f6*/ 	.short	(.L_86 - .L_85)
.L_85:
        /*00f8*/ 	.word	0x00000000


	//----- nvinfo : EIATTR_CBANK_PARAM_SIZE
	.align		4
.L_86:
        /*00fc*/ 	.byte	0x03, 0x19
        /*00fe*/ 	.short	0x0068


	//----- nvinfo : EIATTR_PARAM_CBANK
	.align		4
        /*0100*/ 	.byte	0x04, 0x0a
        /*0102*/ 	.short	(.L_88 - .L_87)
	.align		4
.L_87:
        /*0104*/ 	.word	index@(.nv.constant0._Z24calculateForcesNeighbouriPdS_S_S_dddP4CellP12ParticleNodeS_S_d)
        /*0108*/ 	.short	0x0380
        /*010a*/ 	.short	0x0068


	//----- nvinfo : EIATTR_SW_WAR
	.align		4
.L_88:
        /*010c*/ 	.byte	0x04, 0x36
        /*010e*/ 	.short	(.L_90 - .L_89)
.L_89:
        /*0110*/ 	.word	0x00000008
.L_90:


//--------------------- .nv.info._Z13neighbourlistiPdP4CellP12ParticleNodeS_S_ii --------------------------
	.section	.nv.info._Z13neighbourlistiPdP4CellP12ParticleNodeS_S_ii,"",@"SHT_CUDA_INFO"
	.sectionflags	@""
	.align	4


	//----- nvinfo : EIATTR_CUDA_API_VERSION
	.align		4
        /*0000*/ 	.byte	0x04, 0x37
        /*0002*/ 	.short	(.L_92 - .L_91)
.L_91:
        /*0004*/ 	.word	0x00000082


	//----- nvinfo : EIATTR_KPARAM_INFO
	.align		4
.L_92:
        /*0008*/ 	.byte	0x04, 0x17
        /*000a*/ 	.short	(.L_94 - .L_93)
.L_93:
        /*000c*/ 	.word	0x00000000
        /*0010*/ 	.short	0x0007
        /*0012*/ 	.short	0x0034
        /*0014*/ 	.byte	0x00, 0xf0, 0x11, 0x00


	//----- nvinfo : EIATTR_KPARAM_INFO
	.align		4
.L_94:
        /*0018*/ 	.byte	0x04, 0x17
        /*001a*/ 	.short	(.L_96 - .L_95)
.L_95:
        /*001c*/ 	.word	0x00000000
        /*0020*/ 	.short	0x0006
        /*0022*/ 	.short	0x0030
        /*0024*/ 	.byte	0x00, 0xf0, 0x11, 0x00


	//----- nvinfo : EIATTR_KPARAM_INFO
	.align		4
.L_96:
        /*0028*/ 	.byte	0x04, 0x17
        /*002a*/ 	.short	(.L_98 - .L_97)
.L_97:
        /*002c*/ 	.word	0x00000000
        /*0030*/ 	.short	0x0005
        /*0032*/ 	.short	0x0028
        /*0034*/ 	.byte	0x00, 0xf5, 0x21, 0x00


	//----- nvinfo : EIATTR_KPARAM_INFO
	.align		4
.L_98:
        /*0038*/ 	.byte	0x04, 0x17
        /*003a*/ 	.short	(.L_100 - .L_99)
.L_99:
        /*003c*/ 	.word	0x00000000
        /*0040*/ 	.short	0x0004
        /*0042*/ 	.short	0x0020
        /*0044*/ 	.byte	0x00, 0xf5, 0x21, 0x00


	//----- nvinfo : EIATTR_KPARAM_INFO
	.align		4
.L_100:
        /*0048*/ 	.byte	0x04, 0x17
        /*004a*/ 	.short	(.L_102 - .L_101)
.L_101:
        /*004c*/ 	.word	0x00000000
        /*0050*/ 	.short	0x0003
        /*0052*/ 	.short	0x0018
        /*0054*/ 	.byte	0x00, 0xf5, 0x21, 0x00


	//----- nvinfo : EIATTR_KPARAM_INFO
	.align		4
.L_102:
        /*0058*/ 	.byte	0x04, 0x17
        /*005a*/ 	.short	(.L_104 - .L_103)
.L_103:
        /*005c*/ 	.word	0x00000000
        /*0060*/ 	.short	0x0002
        /*0062*/ 	.short	0x0010
        /*0064*/ 	.byte	0x00, 0xf5, 0x21, 0x00


	//----- nvinfo : EIATTR_KPARAM_INFO
	.align		4
.L_104:
        /*0068*/ 	.byte	0x04, 0x17
        /*006a*/ 	.short	(.L_106 - .L_105)
.L_105:
        /*006c*/ 	.word	0x00000000
        /*0070*/ 	.short	0x0001
        /*0072*/ 	.short	0x0008
        /*0074*/ 	.byte	0x00, 0xf5, 0x21, 0x00


	//----- nvinfo : EIATTR_KPARAM_INFO
	.align		4
.L_106:
        /*0078*/ 	.byte	0x04, 0x17
        /*007a*/ 	.short	(.L_108 - .L_107)
.L_107:
        /*007c*/ 	.word	0x00000000
        /*0080*/ 	.short	0x0000
        /*0082*/ 	.short	0x0000
        /*0084*/ 	.byte	0x00, 0xf0, 0x11, 0x00


	//----- nvinfo : EIATTR_SPARSE_MMA_MASK
	.align		4
.L_108:
        /*0088*/ 	.byte	0x03, 0x50
        /*008a*/ 	.short	0x0000


	//----- nvinfo : EIATTR_MAXREG_COUNT
	.align		4
        /*008c*/ 	.byte	0x03, 0x1b
        /*008e*/ 	.short	0x00ff


	//----- nvinfo : EIATTR_NUM_BARRIERS
	.align		4
        /*0090*/ 	.byte	0x02, 0x4c
        /*0092*/ 	.byte	0x01
	.zero		1


	//----- nvinfo : EIATTR_EXTERNS
	.align		4
        /*0094*/ 	.byte	0x04, 0x0f
        /*0096*/ 	.short	(.L_110 - .L_109)


	//   ....[0]....
	.align		4
.L_109:
        /*0098*/ 	.word	index@(vprintf)


	//----- nvinfo : EIATTR_MERCURY_ISA_VERSION
	.align		4
.L_110:
        /*009c*/ 	.byte	0x03, 0x5f
        /*009e*/ 	.short	0x0101


	//----- nvinfo : EIATTR_VRC_CTA_INIT_COUNT
	.align		4
        /*00a0*/ 	.byte	0x02, 0x4a
	.zero		1
	.zero		1


	//----- nvinfo : EIATTR_SYSCALL_OFFSETS
	.align		4
        /*00a4*/ 	.byte	0x04, 0x46
        /*00a6*/ 	.short	(.L_112 - .L_111)


	//   ....[0]....
.L_111:
        /*00a8*/ 	.word	0x00000f10


	//   ....[1]....
        /*00ac*/ 	.word	0x00000fa0


	//   ....[2]....
        /*00b0*/ 	.word	0x00001a40


	//   ....[3]....
        /*00b4*/ 	.word	0x00001b20


	//   ....[4]....
        /*00b8*/ 	.word	0x00001c00


	//----- nvinfo : EIATTR_EXIT_INSTR_OFFSETS
	.align		4
.L_112:
        /*00bc*/ 	.byte	0x04, 0x1c
        /*00be*/ 	.short	(.L_114 - .L_113)


	//   ....[0]....
.L_113:
        /*00c0*/ 	.word	0x00000e70


	//   ....[1]....
        /*00c4*/ 	.word	0x00001470


	//----- nvinfo : EIATTR_CRS_STACK_SIZE
	.align		4
.L_114:
        /*00c8*/ 	.byte	0x04, 0x1e
        /*00ca*/ 	.short	(.L_116 - .L_115)
.L_115:
        /*00cc*/ 	.word	0x00000000


	//----- nvinfo : EIATTR_CBANK_PARAM_SIZE
	.align		4
.L_116:
        /*00d0*/ 	.byte	0x03, 0x19
        /*00d2*/ 	.short	0x0038


	//----- nvinfo : EIATTR_PARAM_CBANK
	.align		4
        /*00d4*/ 	.byte	0x04, 0x0a
        /*00d6*/ 	.short	(.L_118 - .L_117)
	.align		4
.L_117:
        /*00d8*/ 	.word	index@(.nv.constant0._Z13neighbourlistiPdP4CellP12ParticleNodeS_S_ii)
        /*00dc*/ 	.short	0x0380
        /*00de*/ 	.short	0x0038


	//----- nvinfo : EIATTR_SW_WAR
	.align		4
.L_118:
        /*00e0*/ 	.byte	0x04, 0x36
        /*00e2*/ 	.short	(.L_120 - .L_119)
.L_119:
        /*00e4*/ 	.word	0x00000008
.L_120:


//--------------------- .nv.info._Z15initializeCellsiP4CellP12ParticleNodei --------------------------
	.section	.nv.info._Z15initializeCellsiP4CellP12ParticleNodei,"",@"SHT_CUDA_INFO"
	.sectionflags	@""
	.align	4


	//----- nvinfo : EIATTR_CUDA_API_VERSION
	.align		4
        /*0000*/ 	.byte	0x04, 0x37
        /*0002*/ 	.short	(.L_122 - .L_121)
.L_121:
        /*0004*/ 	.word	0x00000082


	//----- nvinfo : EIATTR_KPARAM_INFO
	.align		4
.L_122:
        /*0008*/ 	.byte	0x04, 0x17
        /*000a*/ 	.short	(.L_124 - .L_123)
.L_123:
        /*000c*/ 	.word	0x00000000
        /*0010*/ 	.short	0x0003
        /*0012*/ 	.short	0x0018
        /*0014*/ 	.byte	0x00, 0xf0, 0x11, 0x00


	//----- nvinfo : EIATTR_KPARAM_INFO
	.align		4
.L_124:
        /*0018*/ 	.byte	0x04, 0x17
        /*001a*/ 	.short	(.L_126 - .L_125)
.L_125:
        /*001c*/ 	.word	0x00000000
        /*0020*/ 	.short	0x0002
        /*0022*/ 	.short	0x0010
        /*0024*/ 	.byte	0x00, 0xf5, 0x21, 0x00


	//----- nvinfo : EIATTR_KPARAM_INFO
	.align		4
.L_126:
        /*0028*/ 	.byte	0x04, 0x17
        /*002a*/ 	.short	(.L_128 - .L_127)
.L_127:
        /*002c*/ 	.word	0x00000000
        /*0030*/ 	.short	0x0001
        /*0032*/ 	.short	0x0008
        /*0034*/ 	.byte	0x00, 0xf5, 0x21, 0x00


	//----- nvinfo : EIATTR_KPARAM_INFO
	.align		4
.L_128:
        /*0038*/ 	.byte	0x04, 0x17
        /*003a*/ 	.short	(.L_130 - .L_129)
.L_129:
        /*003c*/ 	.word	0x00000000
        /*0040*/ 	.short	0x0000
        /*0042*/ 	.short	0x0000
        /*0044*/ 	.byte	0x00, 0xf0, 0x11, 0x00


	//----- nvinfo : EIATTR_SPARSE_MMA_MASK
	.align		4
.L_130:
        /*0048*/ 	.byte	0x03, 0x50
        /*004a*/ 	.short	0x0000


	//----- nvinfo : EIATTR_MAXREG_COUNT
	.align		4
        /*004c*/ 	.byte	0x03, 0x1b
        /*004e*/ 	.short	0x00ff


	//----- nvinfo : EIATTR_MERCURY_ISA_VERSION
	.align		4
        /*0050*/ 	.byte	0x03, 0x5f
        /*0052*/ 	.short	0x0101


	//----- nvinfo : EIATTR_VRC_CTA_INIT_COUNT
	.align		4
        /*0054*/ 	.byte	0x02, 0x4a
	.zero		1
	.zero		1


	//----- nvinfo : EIATTR_EXIT_INSTR_OFFSETS
	.align		4
        /*0058*/ 	.byte	0x04, 0x1c
        /*005a*/ 	.short	(.L_132 - .L_131)


	//   ....[0]....
.L_131:
        /*005c*/ 	.word	0x000000e0


	//   ....[1]....
        /*0060*/ 	.word	0x00000140


	//----- nvinfo : EIATTR_CBANK_PARAM_SIZE
	.align		4
.L_132:
        /*0064*/ 	.byte	0x03, 0x19
        /*0066*/ 	.short	0x001c


	//----- nvinfo : EIATTR_PARAM_CBANK
	.align		4
        /*0068*/ 	.byte	0x04, 0x0a
        /*006a*/ 	.short	(.L_134 - .L_133)
	.align		4
.L_133:
        /*006c*/ 	.word	index@(.nv.constant0._Z15initializeCellsiP4CellP12ParticleNodei)
        /*0070*/ 	.short	0x0380
        /*0072*/ 	.short	0x001c


	//----- nvinfo : EIATTR_SW_WAR
	.align		4
.L_134:
        /*0074*/ 	.byte	0x04, 0x36
        /*0076*/ 	.short	(.L_136 - .L_135)
.L_135:
        /*0078*/ 	.word	0x00000008
.L_136:


//--------------------- .nv.info._Z20calculateTotalEnergyiPdS_S_S_S_ --------------------------
	.section	.nv.info._Z20calculateTotalEnergyiPdS_S_S_S_,"",@"SHT_CUDA_INFO"
	.sectionflags	@""
	.align	4


	//----- nvinfo : EIATTR_CUDA_API_VERSION
	.align		4
        /*0000*/ 	.byte	0x04, 0x37
        /*0002*/ 	.short	(.L_138 - .L_137)
.L_137:
        /*0004*/ 	.word	0x00000082


	//----- nvinfo : EIATTR_KPARAM_INFO
	.align		4
.L_138:
        /*0008*/ 	.byte	0x04, 0x17
        /*000a*/ 	.short	(.L_140 - .L_139)
.L_139:
        /*000c*/ 	.word	0x00000000
        /*0010*/ 	.short	0x0005
        /*0012*/ 	.short	0x0028
        /*0014*/ 	.byte	0x00, 0xf5, 0x21, 0x00


	//----- nvinfo : EIATTR_KPARAM_INFO
	.align		4
.L_140:
        /*0018*/ 	.byte	0x04, 0x17
        /*001a*/ 	.short	(.L_142 - .L_141)
.L_141:
        /*001c*/ 	.word	0x00000000
        /*0020*/ 	.short	0x0004
        /*0022*/ 	.short	0x0020
        /*0024*/ 	.byte	0x00, 0xf5, 0x21, 0x00


	//----- nvinfo : EIATTR_KPARAM_INFO
	.align		4
.L_142:
        /*0028*/ 	.byte	0x04, 0x17
        /*002a*/ 	.short	(.L_144 - .L_143)
.L_143:
        /*002c*/ 	.word	0x00000000
        /*0030*/ 	.short	0x0003
        /*0032*/ 	.short	0x0018
        /*0034*/ 	.byte	0x00, 0xf5, 0x21, 0x00


	//----- nvinfo : EIATTR_KPARAM_INFO
	.align		4
.L_144:
        /*0038*/ 	.byte	0x04, 0x17
        /*003a*/ 	.short	(.L_146 - .L_145)
.L_145:
        /*003c*/ 	.word	0x00000000
        /*0040*/ 	.short	0x0002
        /*0042*/ 	.short	0x0010
        /*0044*/ 	.byte	0x00, 0xf5, 0x21, 0x00


	//----- nvinfo : EIATTR_KPARAM_INFO
	.align		4
.L_146:
        /*0048*/ 	.byte	0x04, 0x17
        /*004a*/ 	.short	(.L_148 - .L_147)
.L_147:
        /*004c*/ 	.word	0x00000000
        /*0050*/ 	.short	0x0001
        /*0052*/ 	.short	0x0008
        /*0054*/ 	.byte	0x00, 0xf5, 0x21, 0x00


	//----- nvinfo : EIATTR_KPARAM_INFO
	.align		4
.L_148:
        /*0058*/ 	.byte	0x04, 0x17
        /*005a*/ 	.short	(.L_150 - .L_149)
.L_149:
        /*005c*/ 	.word	0x00000000
        /*0060*/ 	.short	0x0000
        /*0062*/ 	.short	0x0000
        /*0064*/ 	.byte	0x00, 0xf0, 0x11, 0x00


	//----- nvinfo : EIATTR_SPARSE_MMA_MASK
	.align		4
.L_150:
        /*0068*/ 	.byte	0x03, 0x50
        /*006a*/ 	.short	0x0000


	//----- nvinfo : EIATTR_MAXREG_COUNT
	.align		4
        /*006c*/ 	.byte	0x03, 0x1b
        /*006e*/ 	.short	0x00ff


	//----- nvinfo : EIATTR_NUM_BARRIERS
	.align		4
        /*0070*/ 	.byte	0x02, 0x4c
        /*0072*/ 	.byte	0x01
	.zero		1


	//----- nvinfo : EIATTR_MERCURY_ISA_VERSION
	.align		4
        /*0074*/ 	.byte	0x03, 0x5f
        /*0076*/ 	.short	0x0101


	//----- nvinfo : EIATTR_VRC_CTA_INIT_COUNT
	.align		4
        /*0078*/ 	.byte	0x02, 0x4a
	.zero		1
	.zero		1


	//----- nvinfo : EIATTR_EXIT_INSTR_OFFSETS
	.align		4
        /*007c*/ 	.byte	0x04, 0x1c
        /*007e*/ 	.short	(.L_152 - .L_151)


	//   ....[0]....
.L_151:
        /*0080*/ 	.word	0x000007b0


	//   ....[1]....
        /*0084*/ 	.word	0x00000e20


	//----- nvinfo : EIATTR_CRS_STACK_SIZE
	.align		4
.L_152:
        /*0088*/ 	.byte	0x04, 0x1e
        /*008a*/ 	.short	(.L_154 - .L_153)
.L_153:
        /*008c*/ 	.word	0x00000000


	//----- nvinfo : EIATTR_CBANK_PARAM_SIZE
	.align		4
.L_154:
        /*0090*/ 	.byte	0x03, 0x19
        /*0092*/ 	.short	0x0030


	//----- nvinfo : EIATTR_PARAM_CBANK
	.align		4
        /*0094*/ 	.byte	0x04, 0x0a
        /*0096*/ 	.short	(.L_156 - .L_155)
	.align		4
.L_155:
        /*0098*/ 	.word	index@(.nv.constant0._Z20calculateTotalEnergyiPdS_S_S_S_)
        /*009c*/ 	.short	0x0380
        /*009e*/ 	.short	0x0030


	//----- nvinfo : EIATTR_SW_WAR
	.align		4
.L_156:
        /*00a0*/ 	.byte	0x04, 0x36
        /*00a2*/ 	.short	(.L_158 - .L_157)
.L_157:
        /*00a4*/ 	.word	0x00000008
.L_158:


//--------------------- .nv.info._Z15updateParticlesiPdS_S_S_dS_ --------------------------
	.section	.nv.info._Z15updateParticlesiPdS_S_S_dS_,"",@"SHT_CUDA_INFO"
	.sectionflags	@""
	.align	4


	//----- nvinfo : EIATTR_CUDA_API_VERSION
	.align		4
        /*0000*/ 	.byte	0x04, 0x37
        /*0002*/ 	.short	(.L_160 - .L_159)
.L_159:
        /*0004*/ 	.word	0x00000082


	//----- nvinfo : EIATTR_KPARAM_INFO
	.align		4
.L_160:
        /*0008*/ 	.byte	0x04, 0x17
        /*000a*/ 	.short	(.L_162 - .L_161)
.L_161:
        /*000c*/ 	.word	0x00000000
        /*0010*/ 	.short	0x0006
        /*0012*/ 	.short	0x0030
        /*0014*/ 	.byte	0x00, 0xf5, 0x21, 0x00


	//----- nvinfo : EIATTR_KPARAM_INFO
	.align		4
.L_162:
        /*0018*/ 	.byte	0x04, 0x17
        /*001a*/ 	.short	(.L_164 - .L_163)
.L_163:
        /*001c*/ 	.word	0x00000000
        /*0020*/ 	.short	0x0005
        /*0022*/ 	.short	0x0028
        /*0024*/ 	.byte	0x00, 0xf0, 0x21, 0x00


	//----- nvinfo : EIATTR_KPARAM_INFO
	.align		4
.L_164:
        /*0028*/ 	.byte	0x04, 0x17
        /*002a*/ 	.short	(.L_166 - .L_165)
.L_165:
        /*002c*/ 	.word	0x00000000
        /*0030*/ 	.short	0x0004
        /*0032*/ 	.short	0x0020
        /*0034*/ 	.byte	0x00, 0xf5, 0x21, 0x00


	//----- nvinfo : EIATTR_KPARAM_INFO
	.align		4
.L_166:
        /*0038*/ 	.byte	0x04, 0x17
        /*003a*/ 	.short	(.L_168 - .L_167)
.L_167:
        /*003c*/ 	.word	0x00000000
        /*0040*/ 	.short	0x0003
        /*0042*/ 	.short	0x0018
        /*0044*/ 	.byte	0x00, 0xf5, 0x21, 0x00


	//----- nvinfo : EIATTR_KPARAM_INFO
	.align		4
.L_168:
        /*0048*/ 	.byte	0x04, 0x17
        /*004a*/ 	.short	(.L_170 - .L_169)
.L_169:
        /*004c*/ 	.word	0x00000000
        /*0050*/ 	.short	0x0002
        /*0052*/ 	.short	0x0010
        /*0054*/ 	.byte	0x00, 0xf5, 0x21, 0x00


	//----- nvinfo : EIATTR_KPARAM_INFO
	.align		4
.L_170:
        /*0058*/ 	.byte	0x04, 0x17
        /*005a*/ 	.short	(.L_172 - .L_171)
.L_171:
        /*005c*/ 	.word	0x00000000
        /*0060*/ 	.short	0x0001
        /*0062*/ 	.short	0x0008
        /*0064*/ 	.byte	0x00, 0xf5, 0x21, 0x00


	//----- nvinfo : EIATTR_KPARAM_INFO
	.align		4
.L_172:
        /*0068*/ 	.byte	0x04, 0x17
        /*006a*/ 	.short	(.L_174 - .L_173)
.L_173:
        /*006c*/ 	.word	0x00000000
        /*0070*/ 	.short	0x0000
        /*0072*/ 	.short	0x0000
        /*0074*/ 	.byte	0x00, 0xf0, 0x11, 0x00


	//----- nvinfo : EIATTR_SPARSE_MMA_MASK
	.align		4
.L_174:
        /*0078*/ 	.byte	0x03, 0x50
        /*007a*/ 	.short	0x0000


	//----- nvinfo : EIATTR_MAXREG_COUNT
	.align		4
        /*007c*/ 	.byte	0x03, 0x1b
        /*007e*/ 	.short	0x00ff


	//----- nvinfo : EIATTR_MERCURY_ISA_VERSION
	.align		4
        /*0080*/ 	.byte	0x03, 0x5f
        /*0082*/ 	.short	0x0101


	//----- nvinfo : EIATTR_VRC_CTA_INIT_COUNT
	.align		4
        /*0084*/ 	.byte	0x02, 0x4a
	.zero		1
	.zero		1


	//----- nvinfo : EIATTR_EXIT_INSTR_OFFSETS
	.align		4
        /*0088*/ 	.byte	0x04, 0x1c
        /*008a*/ 	.short	(.L_176 - .L_175)


	//   ....[0]....
.L_175:
        /*008c*/ 	.word	0x00000070


	//   ....[1]....
        /*0090*/ 	.word	0x000009b0


	//   ....[2]....
        /*0094*/ 	.word	0x00000a20


	//----- nvinfo : EIATTR_CRS_STACK_SIZE
	.align		4
.L_176:
        /*0098*/ 	.byte	0x04, 0x1e
        /*009a*/ 	.short	(.L_178 - .L_177)
.L_177:
        /*009c*/ 	.word	0x00000000


	//----- nvinfo : EIATTR_CBANK_PARAM_SIZE
	.align		4
.L_178:
        /*00a0*/ 	.byte	0x03, 0x19
        /*00a2*/ 	.short	0x0038


	//----- nvinfo : EIATTR_PARAM_CBANK
	.align		4
        /*00a4*/ 	.byte	0x04, 0x0a
        /*00a6*/ 	.short	(.L_180 - .L_179)
	.align		4
.L_179:
        /*00a8*/ 	.word	index@(.nv.constant0._Z15updateParticlesiPdS_S_S_dS_)
        /*00ac*/ 	.short	0x0380
        /*00ae*/ 	.short	0x0038


	//----- nvinfo : EIATTR_SW_WAR
	.align		4
.L_180:
        /*00b0*/ 	.byte	0x04, 0x36
        /*00b2*/ 	.short	(.L_182 - .L_181)
.L_181:
        /*00b4*/ 	.word	0x00000008
.L_182:


//--------------------- .nv.info._Z15calculateForcesiPdS_S_S_ddddS_ --------------------------
	.section	.nv.info._Z15calculateForcesiPdS_S_S_ddddS_,"",@"SHT_CUDA_INFO"
	.sectionflags	@""
	.align	4


	//----- nvinfo : EIATTR_CUDA_API_VERSION
	.align		4
        /*0000*/ 	.byte	0x04, 0x37
        /*0002*/ 	.short	(.L_184 - .L_183)
.L_183:
        /*0004*/ 	.word	0x00000082


	//----- nvinfo : EIATTR_KPARAM_INFO
	.align		4
.L_184:
        /*0008*/ 	.byte	0x04, 0x17
        /*000a*/ 	.short	(.L_186 - .L_185)
.L_185:
        /*000c*/ 	.word	0x00000000
        /*0010*/ 	.short	0x0009
        /*0012*/ 	.short	0x0048
        /*0014*/ 	.byte	0x00, 0xf5, 0x21, 0x00


	//----- nvinfo : EIATTR_KPARAM_INFO
	.align		4
.L_186:
        /*0018*/ 	.byte	0x04, 0x17
        /*001a*/ 	.short	(.L_188 - .L_187)
.L_187:
        /*001c*/ 	.word	0x00000000
        /*0020*/ 	.short	0x0008
        /*0022*/ 	.short	0x0040
        /*0024*/ 	.byte	0x00, 0xf0, 0x21, 0x00


	//----- nvinfo : EIATTR_KPARAM_INFO
	.align		4
.L_188:
        /*0028*/ 	.byte	0x04, 0x17
        /*002a*/ 	.short	(.L_190 - .L_189)
.L_189:
        /*002c*/ 	.word	0x00000000
        /*0030*/ 	.short	0x0007
        /*0032*/ 	.short	0x0038
        /*0034*/ 	.byte	0x00, 0xf0, 0x21, 0x00


	//----- nvinfo : EIATTR_KPARAM_INFO
	.align		4
.L_190:
        /*0038*/ 	.byte	0x04, 0x17
        /*003a*/ 	.short	(.L_192 - .L_191)
.L_191:
        /*003c*/ 	.word	0x00000000
        /*0040*/ 	.short	0x0006
        /*0042*/ 	.short	0x0030
        /*0044*/ 	.byte	0x00, 0xf0, 0x21, 0x00


	//----- nvinfo : EIATTR_KPARAM_INFO
	.align		4
.L_192:
        /*0048*/ 	.byte	0x04, 0x17
        /*004a*/ 	.short	(.L_194 - .L_193)
.L_193:
        /*004c*/ 	.word	0x00000000
        /*0050*/ 	.short	0x0005
        /*0052*/ 	.short	0x0028
        /*0054*/ 	.byte	0x00, 0xf0, 0x21, 0x00


	//----- nvinfo : EIATTR_KPARAM_INFO
	.align		4
.L_194:
        /*0058*/ 	.byte	0x04, 0x17
        /*005a*/ 	.short	(.L_196 - .L_195)
.L_195:
        /*005c*/ 	.word	0x00000000
        /*0060*/ 	.short	0x0004
        /*0062*/ 	.short	0x0020
        /*0064*/ 	.byte	0x00, 0xf5, 0x21, 0x00


	//----- nvinfo : EIATTR_KPARAM_INFO
	.align		4
.L_196:
        /*0068*/ 	.byte	0x04, 0x17
        /*006a*/ 	.short	(.L_198 - .L_197)
.L_197:
        /*006c*/ 	.word	0x00000000
        /*0070*/ 	.short	0x0003
        /*0072*/ 	.short	0x0018
        /*0074*/ 	.byte	0x00, 0xf5, 0x21, 0x00


	//----- nvinfo : EIATTR_KPARAM_INFO
	.align		4
.L_198:
        /*0078*/ 	.byte	0x04, 0x17
        /*007a*/ 	.short	(.L_200 - .L_199)
.L_199:
        /*007c*/ 	.word	0x00000000
        /*0080*/ 	.short	0x0002
        /*0082*/ 	.short	0x0010
        /*0084*/ 	.byte	0x00, 0xf5, 0x21, 0x00


	//----- nvinfo : EIATTR_KPARAM_INFO
	.align		4
.L_200:
        /*0088*/ 	.byte	0x04, 0x17
        /*008a*/ 	.short	(.L_202 - .L_201)
.L_201:
        /*008c*/ 	.word	0x00000000
        /*0090*/ 	.short	0x0001
        /*0092*/ 	.short	0x0008
        /*0094*/ 	.byte	0x00, 0xf5, 0x21, 0x00


	//----- nvinfo : EIATTR_KPARAM_INFO
	.align		4
.L_202:
        /*0098*/ 	.byte	0x04, 0x17
        /*009a*/ 	.short	(.L_204 - .L_203)
.L_203:
        /*009c*/ 	.word	0x00000000
        /*00a0*/ 	.short	0x0000
        /*00a2*/ 	.short	0x0000
        /*00a4*/ 	.byte	0x00, 0xf0, 0x11, 0x00


	//----- nvinfo : EIATTR_SPARSE_MMA_MASK
	.align		4
.L_204:
        /*00a8*/ 	.byte	0x03, 0x50
        /*00aa*/ 	.short	0x0000


	//----- nvinfo : EIATTR_MAXREG_COUNT
	.align		4
        /*00ac*/ 	.byte	0x03, 0x1b
        /*00ae*/ 	.short	0x00ff


	//----- nvinfo : EIATTR_MERCURY_ISA_VERSION
	.align		4
        /*00b0*/ 	.byte	0x03, 0x5f
        /*00b2*/ 	.short	0x0101


	//----- nvinfo : EIATTR_VRC_CTA_INIT_COUNT
	.align		4
        /*00b4*/ 	.byte	0x02, 0x4a
	.zero		1
	.zero		1


	//----- nvinfo : EIATTR_EXIT_INSTR_OFFSETS
	.align		4
        /*00b8*/ 	.byte	0x04, 0x1c
        /*00ba*/ 	.short	(.L_206 - .L_205)


	//   ....[0]....
.L_205:
        /*00bc*/ 	.word	0x00000080


	//   ....[1]....
        /*00c0*/ 	.word	0x00002170


	//----- nvinfo : EIATTR_CRS_STACK_SIZE
	.align		4
.L_206:
        /*00c4*/ 	.byte	0x04, 0x1e
        /*00c6*/ 	.short	(.L_208 - .L_207)
.L_207:
        /*00c8*/ 	.word	0x00000000


	//----- nvinfo : EIATTR_CBANK_PARAM_SIZE
	.align		4
.L_208:
        /*00cc*/ 	.byte	0x03, 0x19
        /*00ce*/ 	.short	0x0050


	//----- nvinfo : EIATTR_PARAM_CBANK
	.align		4
        /*00d0*/ 	.byte	0x04, 0x0a
        /*00d2*/ 	.short	(.L_210 - .L_209)
	.align		4
.L_209:
        /*00d4*/ 	.word	index@(.nv.constant0._Z15calculateForcesiPdS_S_S_ddddS_)
        /*00d8*/ 	.short	0x0380
        /*00da*/ 	.short	0x0050


	//----- nvinfo : EIATTR_SW_WAR
	.align		4
.L_210:
        /*00dc*/ 	.byte	0x04, 0x36
        /*00de*/ 	.short	(.L_212 - .L_211)
.L_211:
        /*00e0*/ 	.word	0x00000008
.L_212:


//--------------------- .nv.callgraph             --------------------------
	.section	.nv.callgraph,"",@"SHT_CUDA_CALLGRAPH"
	.align	4
	.sectionentsize	8
	.align		4
        /*0000*/ 	.word	0x00000000
	.align		4
        /*0004*/ 	.word	0xffffffff
	.align		4
        /*0008*/ 	.word	index@(_Z13neighbourlistiPdP4CellP12ParticleNodeS_S_ii)
	.align		4
        /*000c*/ 	.word	index@(vprintf)
	.align		4
        /*0010*/ 	.word	0x00000000
	.align		4
        /*0014*/ 	.word	0xfffffffe
	.align		4
        /*0018*/ 	.word	0x00000000
	.align		4
        /*001c*/ 	.word	0xfffffffd
	.align		4
        /*0020*/ 	.word	0x00000000
	.align		4
        /*0024*/ 	.word	0xfffffffc


//--------------------- .nv.constant4             --------------------------
	.section	.nv.constant4,"a",@progbits
	.align	8
	.align		8
.nv.constant4:
        /*0000*/ 	.dword	$str
	.align		8
        /*0008*/ 	.dword	$str$1
	.align		8
        /*0010*/ 	.dword	$str$2
	.align		8
        /*0018*/ 	.dword	$str$3
	.align		8
        /*0020*/ 	.dword	$str$4
	.align		8
        /*0028*/ 	.dword	vprintf


//--------------------- .text._Z24calculateForcesNeighbouriPdS_S_S_dddP4CellP12ParticleNodeS_S_d --------------------------
	.section	.text._Z24calculateForcesNeighbouriPdS_S_S_dddP4CellP12ParticleNodeS_S_d,"ax",@progbits
	.align	128
        .global         _Z24calculateForcesNeighbouriPdS_S_S_dddP4CellP12ParticleNodeS_S_d
        .type           _Z24calculateForcesNeighbouriPdS_S_S_dddP4CellP12ParticleNodeS_S_d,@function
        .size           _Z24calculateForcesNeighbouriPdS_S_S_dddP4CellP12ParticleNodeS_S_d,(.L_x_152 - _Z24calculateForcesNeighbouriPdS_S_S_dddP4CellP12ParticleNodeS_S_d)
        .other          _Z24calculateForcesNeighbouriPdS_S_S_dddP4CellP12ParticleNodeS_S_d,@"STO_CUDA_ENTRY STV_DEFAULT"
_Z24calculateForcesNeighbouriPdS_S_S_dddP4CellP12ParticleNodeS_S_d:
.text._Z24calculateForcesNeighbouriPdS_S_S_dddP4CellP12ParticleNodeS_S_d:
[----:B------:R-:W-:Y:S01]  /*0000*/  LDC R1, c[0x0][0x37c] ;  /* 0x0000df00ff017b82 */ /* 0x000fe20000000800 */
[----:B------:R-:W0:Y:S07]  /*0010*/  S2R R0, SR_TID.X ;  /* 0x0000000000007919 */ /* 0x000e2e0000002100 */
[----:B------:R-:W0:Y:S01]  /*0020*/  S2UR UR4, SR_CTAID.X ;  /* 0x00000000000479c3 */ /* 0x000e220000002500 */
[----:B------:R-:W1:Y:S07]  /*0030*/  LDCU UR5, c[0x0][0x380] ;  /* 0x00007000ff0577ac */ /* 0x000e6e0008000800 */
[----:B------:R-:W0:Y:S02]  /*0040*/  LDC R57, c[0x0][0x360] ;  /* 0x0000d800ff397b82 */ /* 0x000e240000000800 */
[----:B0-----:R-:W-:-:S05]  /*0050*/  IMAD R57, R57, UR4, R0 ;  /* 0x0000000439397c24 */ /* 0x001fca000f8e0200 */
[----:B-1----:R-:W-:-:S13]  /*0060*/  ISETP.GE.AND P0, PT, R57, UR5, PT ;  /* 0x0000000539007c0c */ /* 0x002fda000bf06270 */
[----:B------:R-:W-:Y:S05]  /*0070*/  @P0 EXIT ;  /* 0x000000000000094d */ /* 0x000fea0003800000 */
[----:B------:R-:W0:Y:S01]  /*0080*/  LDC.64 R6, c[0x0][0x3d0] ;  /* 0x0000f400ff067b82 */ /* 0x000e220000000a00 */
[----:B------:R-:W0:Y:S07]  /*0090*/  LDCU.64 UR8, c[0x0][0x358] ;  /* 0x00006b00ff0877ac */ /* 0x000e2e0008000a00 */
[----:B------:R-:W1:Y:S01]  /*00a0*/  LDC.64 R18, c[0x0][0x388] ;  /* 0x0000e200ff127b82 */ /* 0x000e620000000a00 */
[----:B------:R-:W-:-:S07]  /*00b0*/  IMAD R30, R57, 0x3, RZ ;  /* 0x00000003391e7824 */ /* 0x000fce00078e02ff */
[----:B------:R-:W2:Y:S01]  /*00c0*/  LDC.64 R2, c[0x0][0x3a0] ;  /* 0x0000e800ff027b82 */ /* 0x000ea20000000a00 */
[----:B0-----:R-:W3:Y:S01]  /*00d0*/  LDG.E.64 R6, desc[UR8][R6.64] ;  /* 0x0000000806067981 */ /* 0x001ee2000c1e1b00 */
[----:B------:R-:W-:-:S06]  /*00e0*/  IMAD.MOV.U32 R4, RZ, RZ, 0x1 ;  /* 0x00000001ff047424 */ /* 0x000fcc00078e00ff */
[----:B------:R-:W0:Y:S01]  /*00f0*/  LDC.64 R22, c[0x0][0x3a8] ;  /* 0x0000ea00ff167b82 */ /* 0x000e220000000a00 */
[----:B-1----:R-:W-:-:S05]  /*0100*/  IMAD.WIDE R18, R30, 0x8, R18 ;  /* 0x000000081e127825 */ /* 0x002fca00078e0212 */
[----:B------:R-:W4:Y:S01]  /*0110*/  LDG.E.64 R24, desc[UR8][R18.64] ;  /* 0x0000000812187981 */ /* 0x000f22000c1e1b00 */
[----:B--2---:R-:W-:-:S06]  /*0120*/  IMAD.WIDE R2, R57, 0x8, R2 ;  /* 0x0000000839027825 */ /* 0x004fcc00078e0202 */
[----:B------:R-:W0:Y:S01]  /*0130*/  LDG.E.64 R2, desc[UR8][R2.64] ;  /* 0x0000000802027981 */ /* 0x000e22000c1e1b00 */
[----:B------:R-:W-:Y:S01]  /*0140*/  BSSY.RECONVERGENT B0, `(.L_x_0) ;  /* 0x0000015000007945 */ /* 0x000fe20003800200 */
[----:B---3--:R-:W1:Y:S01]  /*0150*/  MUFU.RCP64H R5, R7 ;  /* 0x0000000700057308 */ /* 0x008e620000001800 */
[----:B----4-:R-:W-:Y:S01]  /*0160*/  FSETP.GEU.AND P1, PT, |R25|, 6.5827683646048100446e-37, PT ;  /* 0x036000001900780b */ /* 0x010fe20003f2e200 */
[----:B-1----:R-:W-:Y:S02]  /*0170*/  DFMA R8, -R6, R4, 1 ;  /* 0x3ff000000608742b */ /* 0x002fe40000000104 */
[----:B0-----:R-:W-:-:S06]  /*0180*/  DMUL R22, R2, -R22 ;  /* 0x8000001602167228 */ /* 0x001fcc0000000000 */
[----:B------:R-:W-:-:S08]  /*0190*/  DFMA R8, R8, R8, R8 ;  /* 0x000000080808722b */ /* 0x000fd00000000008 */
[----:B------:R-:W-:-:S08]  /*01a0*/  DFMA R8, R4, R8, R4 ;  /* 0x000000080408722b */ /* 0x000fd00000000004 */
[----:B------:R-:W-:-:S08]  /*01b0*/  DFMA R4, -R6, R8, 1 ;  /* 0x3ff000000604742b */ /* 0x000fd00000000108 */
[----:B------:R-:W-:-:S08]  /*01c0*/  DFMA R4, R8, R4, R8 ;  /* 0x000000040804722b */ /* 0x000fd00000000008 */
[----:B------:R-:W-:-:S08]  /*01d0*/  DMUL R52, R24, R4 ;  /* 0x0000000418347228 */ /* 0x000fd00000000000 */
[----:B------:R-:W-:-:S08]  /*01e0*/  DFMA R8, -R6, R52, R24 ;  /* 0x000000340608722b */ /* 0x000fd00000000118 */
[----:B------:R-:W-:-:S10]  /*01f0*/  DFMA R52, R4, R8, R52 ;  /* 0x000000080434722b */ /* 0x000fd40000000034 */
[----:B------:R-:W-:-:S05]  /*0200*/  FFMA R0, RZ, R7, R53 ;  /* 0x00000007ff007223 */ /* 0x000fca0000000035 */
[----:B------:R-:W-:-:S13]  /*0210*/  FSETP.GT.AND P0, PT, |R0|, 1.469367938527859385e-39, PT ;  /* 0x001000000000780b */ /* 0x000fda0003f04200 */
[----:B------:R-:W-:Y:S05]  /*0220*/  @P0 BRA P1, `(.L_x_1) ;  /* 0x0000000000180947 */ /* 0x000fea0000800000 */
[----:B------:R-:W-:Y:S01]  /*0230*/  IMAD.MOV.U32 R46, RZ, RZ, R24 ;  /* 0x000000ffff2e7224 */ /* 0x000fe200078e0018 */
[----:B------:R-:W-:Y:S01]  /*0240*/  MOV R54, 0x290 ;  /* 0x0000029000367802 */ /* 0x000fe20000000f00 */
[----:B------:R-:W-:Y:S02]  /*0250*/  IMAD.MOV.U32 R47, RZ, RZ, R25 ;  /* 0x000000ffff2f7224 */ /* 0x000fe400078e0019 */
[----:B------:R-:W-:Y:S02]  /*0260*/  IMAD.MOV.U32 R44, RZ, RZ, R6 ;  /* 0x000000ffff2c7224 */ /* 0x000fe400078e0006 */
[----:B------:R-:W-:-:S07]  /*0270*/  IMAD.MOV.U32 R45, RZ, RZ, R7 ;  /* 0x000000ffff2d7224 */ /* 0x000fce00078e0007 */
[----:B------:R-:W-:Y:S05]  /*0280*/  CALL.REL.NOINC `($__internal_0_$__cuda_sm20_div_rn_f64_full) ;  /* 0x0000001400dc7944 */ /* 0x000fea0003c00000 */
.L_x_1:
[----:B------:R-:W-:Y:S05]  /*0290*/  BSYNC.RECONVERGENT B0 ;  /* 0x0000000000007941 */ /* 0x000fea0003800200 */
.L_x_0:
[----:B------:R-:W0:Y:S01]  /*02a0*/  LDC.64 R4, c[0x0][0x3d0] ;  /* 0x0000f400ff047b82 */ /* 0x000e220000000a00 */
[----:B------:R-:W2:Y:S04]  /*02b0*/  LDG.E.64 R20, desc[UR8][R18.64+0x8] ;  /* 0x0000080812147981 */ /* 0x000ea8000c1e1b00 */
[----:B0-----:R-:W3:Y:S01]  /*02c0*/  LDG.E.64 R4, desc[UR8][R4.64+0x8] ;  /* 0x0000080804047981 */ /* 0x001ee2000c1e1b00 */
[----:B------:R-:W-:Y:S01]  /*02d0*/  IMAD.MOV.U32 R2, RZ, RZ, 0x1 ;  /* 0x00000001ff027424 */ /* 0x000fe200078e00ff */
[----:B------:R0:W1:Y:S01]  /*02e0*/  F2I.F64.TRUNC R0, R52 ;  /* 0x0000003400007311 */ /* 0x000062000030d100 */
[----:B------:R-:W-:Y:S07]  /*02f0*/  BSSY.RECONVERGENT B0, `(.L_x_2) ;  /* 0x0000016000007945 */ /* 0x000fee0003800200 */
[----:B---3--:R-:W3:Y:S02]  /*0300*/  MUFU.RCP64H R3, R5 ;  /* 0x0000000500037308 */ /* 0x008ee40000001800 */
[----:B---3--:R-:W-:-:S08]  /*0310*/  DFMA R8, -R4, R2, 1 ;  /* 0x3ff000000408742b */ /* 0x008fd00000000102 */
[----:B------:R-:W-:-:S08]  /*0320*/  DFMA R8, R8, R8, R8 ;  /* 0x000000080808722b */ /* 0x000fd00000000008 */
[----:B------:R-:W-:-:S08]  /*0330*/  DFMA R8, R2, R8, R2 ;  /* 0x000000080208722b */ /* 0x000fd00000000002 */
[----:B------:R-:W-:-:S08]  /*0340*/  DFMA R2, -R4, R8, 1 ;  /* 0x3ff000000402742b */ /* 0x000fd00000000108 */
[----:B------:R-:W-:-:S08]  /*0350*/  DFMA R2, R8, R2, R8 ;  /* 0x000000020802722b */ /* 0x000fd00000000008 */
[----:B--2---:R-:W-:-:S08]  /*0360*/  DMUL R8, R20, R2 ;  /* 0x0000000214087228 */ /* 0x004fd00000000000 */
[----:B------:R-:W-:-:S08]  /*0370*/  DFMA R10, -R4, R8, R20 ;  /* 0x00000008040a722b */ /* 0x000fd00000000114 */
[----:B------:R-:W-:Y:S01]  /*0380*/  DFMA R8, R2, R10, R8 ;  /* 0x0000000a0208722b */ /* 0x000fe20000000008 */
[----:B------:R-:W-:-:S09]  /*0390*/  FSETP.GEU.AND P1, PT, |R21|, 6.5827683646048100446e-37, PT ;  /* 0x036000001500780b */ /* 0x000fd20003f2e200 */
[----:B------:R-:W-:-:S05]  /*03a0*/  FFMA R2, RZ, R5, R9 ;  /* 0x00000005ff027223 */ /* 0x000fca0000000009 */
[----:B------:R-:W-:-:S13]  /*03b0*/  FSETP.GT.AND P0, PT, |R2|, 1.469367938527859385e-39, PT ;  /* 0x001000000200780b */ /* 0x000fda0003f04200 */
[----:B01----:R-:W-:Y:S05]  /*03c0*/  @P0 BRA P1, `(.L_x_3) ;  /* 0x0000000000200947 */ /* 0x003fea0000800000 */
[----:B------:R-:W-:Y:S01]  /*03d0*/  MOV R46, R20 ;  /* 0x00000014002e7202 */ /* 0x000fe20000000f00 */
[----:B------:R-:W-:Y:S01]  /*03e0*/  IMAD.MOV.U32 R47, RZ, RZ, R21 ;  /* 0x000000ffff2f7224 */ /* 0x000fe200078e0015 */
[----:B------:R-:W-:Y:S01]  /*03f0*/  MOV R54, 0x430 ;  /* 0x0000043000367802 */ /* 0x000fe20000000f00 */
[----:B------:R-:W-:Y:S02]  /*0400*/  IMAD.MOV.U32 R44, RZ, RZ, R4 ;  /* 0x000000ffff2c7224 */ /* 0x000fe400078e0004 */
[----:B------:R-:W-:-:S07]  /*0410*/  IMAD.MOV.U32 R45, RZ, RZ, R5 ;  /* 0x000000ffff2d7224 */ /* 0x000fce00078e0005 */
[----:B------:R-:W-:Y:S05]  /*0420*/  CALL.REL.NOINC `($__internal_0_$__cuda_sm20_div_rn_f64_full) ;  /* 0x0000001400747944 */ /* 0x000fea0003c00000 */
[----:B------:R-:W-:Y:S02]  /*0430*/  IMAD.MOV.U32 R8, RZ, RZ, R52 ;  /* 0x000000ffff087224 */ /* 0x000fe400078e0034 */
[----:B------:R-:W-:-:S07]  /*0440*/  IMAD.MOV.U32 R9, RZ, RZ, R53 ;  /* 0x000000ffff097224 */ /* 0x000fce00078e0035 */
.L_x_3:
[----:B------:R-:W-:Y:S05]  /*0450*/  BSYNC.RECONVERGENT B0 ;  /* 0x0000000000007941 */ /* 0x000fea0003800200 */
.L_x_2:
[----:B------:R-:W0:Y:S01]  /*0460*/  LDC.64 R2, c[0x0][0x3d0] ;  /* 0x0000f400ff027b82 */ /* 0x000e220000000a00 */
[----:B------:R-:W2:Y:S04]  /*0470*/  LDG.E.64 R18, desc[UR8][R18.64+0x10] ;  /* 0x0000100812127981 */ /* 0x000ea8000c1e1b00 */
[----:B0-----:R-:W3:Y:S01]  /*0480*/  LDG.E.64 R2, desc[UR8][R2.64+0x10] ;  /* 0x0000100802027981 */ /* 0x001ee2000c1e1b00 */
[----:B------:R-:W-:Y:S01]  /*0490*/  HFMA2 R10, -RZ, RZ, 0, 5.9604644775390625e-08 ;  /* 0x00000001ff0a7431 */ /* 0x000fe200000001ff */
[----:B------:R-:W-:Y:S01]  /*04a0*/  BSSY.RECONVERGENT B0, `(.L_x_4) ;  /* 0x0000015000007945 */ /* 0x000fe20003800200 */
[----:B---3--:R-:W0:Y:S04]  /*04b0*/  MUFU.RCP64H R11, R3 ;  /* 0x00000003000b7308 */ /* 0x008e280000001800 */
[----:B0-----:R-:W-:-:S08]  /*04c0*/  DFMA R12, -R2, R10, 1 ;  /* 0x3ff00000020c742b */ /* 0x001fd0000000010a */
[----:B------:R-:W-:-:S08]  /*04d0*/  DFMA R12, R12, R12, R12 ;  /* 0x0000000c0c0c722b */ /* 0x000fd0000000000c */
[----:B------:R-:W-:-:S08]  /*04e0*/  DFMA R12, R10, R12, R10 ;  /* 0x0000000c0a0c722b */ /* 0x000fd0000000000a */
[----:B------:R-:W-:-:S08]  /*04f0*/  DFMA R10, -R2, R12, 1 ;  /* 0x3ff00000020a742b */ /* 0x000fd0000000010c */
[----:B------:R-:W-:-:S08]  /*0500*/  DFMA R10, R12, R10, R12 ;  /* 0x0000000a0c0a722b */ /* 0x000fd0000000000c */
[----:B--2---:R-:W-:-:S08]  /*0510*/  DMUL R52, R18, R10 ;  /* 0x0000000a12347228 */ /* 0x004fd00000000000 */
[----:B------:R-:W-:-:S08]  /*0520*/  DFMA R12, -R2, R52, R18 ;  /* 0x00000034020c722b */ /* 0x000fd00000000112 */
[----:B------:R-:W-:Y:S01]  /*0530*/  DFMA R52, R10, R12, R52 ;  /* 0x0000000c0a34722b */ /* 0x000fe20000000034 */
[----:B------:R-:W-:Y:S01]  /*0540*/  FSETP.GEU.AND P1, PT, |R19|, 6.5827683646048100446e-37, PT ;  /* 0x036000001300780b */ /* 0x000fe20003f2e200 */
[----:B------:R0:W1:Y:S08]  /*0550*/  F2I.F64.TRUNC R11, R8 ;  /* 0x00000008000b7311 */ /* 0x000070000030d100 */
[----:B------:R-:W-:-:S05]  /*0560*/  FFMA R10, RZ, R3, R53 ;  /* 0x00000003ff0a7223 */ /* 0x000fca0000000035 */
[----:B------:R-:W-:-:S13]  /*0570*/  FSETP.GT.AND P0, PT, |R10|, 1.469367938527859385e-39, PT ;  /* 0x001000000a00780b */ /* 0x000fda0003f04200 */
[----:B01----:R-:W-:Y:S05]  /*0580*/  @P0 BRA P1, `(.L_x_5) ;  /* 0x0000000000180947 */ /* 0x003fea0000800000 */
[----:B------:R-:W-:Y:S01]  /*0590*/  IMAD.MOV.U32 R46, RZ, RZ, R18 ;  /* 0x000000ffff2e7224 */ /* 0x000fe200078e0012 */
[----:B------:R-:W-:Y:S01]  /*05a0*/  MOV R54, 0x5f0 ;  /* 0x000005f000367802 */ /* 0x000fe20000000f00 */
[----:B------:R-:W-:Y:S02]  /*05b0*/  IMAD.MOV.U32 R47, RZ, RZ, R19 ;  /* 0x000000ffff2f7224 */ /* 0x000fe400078e0013 */
[----:B------:R-:W-:Y:S02]  /*05c0*/  IMAD.MOV.U32 R44, RZ, RZ, R2 ;  /* 0x000000ffff2c7224 */ /* 0x000fe400078e0002 */
[----:B------:R-:W-:-:S07]  /*05d0*/  IMAD.MOV.U32 R45, RZ, RZ, R3 ;  /* 0x000000ffff2d7224 */ /* 0x000fce00078e0003 */
[----:B------:R-:W-:Y:S05]  /*05e0*/  CALL.REL.NOINC `($__internal_0_$__cuda_sm20_div_rn_f64_full) ;  /* 0x0000001400047944 */ /* 0x000fea0003c00000 */
.L_x_5:
[----:B------:R-:W-:Y:S05]  /*05f0*/  BSYNC.RECONVERGENT B0 ;  /* 0x0000000000007941 */ /* 0x000fea0003800200 */
.L_x_4:
[----:B------:R-:W0:Y:S02]  /*0600*/  LDC.64 R16, c[0x0][0x3d8] ;  /* 0x0000f600ff107b82 */ /* 0x000e240000000a00 */
[----:B0-----:R-:W2:Y:S01]  /*0610*/  LDG.E.64 R16, desc[UR8][R16.64] ;  /* 0x0000000810107981 */ /* 0x001ea2000c1e1b00 */
[----:B------:R-:W0:Y:S01]  /*0620*/  MUFU.RCP64H R9, R7 ;  /* 0x0000000700097308 */ /* 0x000e220000001800 */
[----:B------:R-:W-:Y:S01]  /*0630*/  IMAD.MOV.U32 R8, RZ, RZ, 0x1 ;  /* 0x00000001ff087424 */ /* 0x000fe200078e00ff */
[----:B------:R-:W-:-:S05]  /*0640*/  VIMNMX R0, PT, PT, RZ, R0, !PT ;  /* 0x00000000ff007248 */ /* 0x000fca0007fe0100 */
[----:B0-----:R-:W-:-:S08]  /*0650*/  DFMA R12, -R6, R8, 1 ;  /* 0x3ff00000060c742b */ /* 0x001fd00000000108 */
[----:B------:R-:W-:-:S08]  /*0660*/  DFMA R12, R12, R12, R12 ;  /* 0x0000000c0c0c722b */ /* 0x000fd0000000000c */
[----:B------:R-:W-:-:S08]  /*0670*/  DFMA R12, R8, R12, R8 ;  /* 0x0000000c080c722b */ /* 0x000fd00000000008 */
[----:B------:R-:W-:-:S08]  /*0680*/  DFMA R8, -R6, R12, 1 ;  /* 0x3ff000000608742b */ /* 0x000fd0000000010c */
[----:B------:R-:W-:-:S08]  /*0690*/  DFMA R12, R12, R8, R12 ;  /* 0x000000080c0c722b */ /* 0x000fd0000000000c */
[----:B--2---:R-:W-:Y:S01]  /*06a0*/  DMUL R26, R12, R16 ;  /* 0x000000100c1a7228 */ /* 0x004fe20000000000 */
[----:B------:R-:W-:-:S07]  /*06b0*/  FSETP.GEU.AND P1, PT, |R17|, 6.5827683646048100446e-37, PT ;  /* 0x036000001100780b */ /* 0x000fce0003f2e200 */
[----:B------:R-:W-:-:S08]  /*06c0*/  DFMA R8, -R6, R26, R16 ;  /* 0x0000001a0608722b */ /* 0x000fd00000000110 */
[----:B------:R-:W-:Y:S02]  /*06d0*/  DFMA R26, R12, R8, R26 ;  /* 0x000000080c1a722b */ /* 0x000fe4000000001a */
[----:B------:R0:W1:Y:S08]  /*06e0*/  F2I.F64.TRUNC R9, R52 ;  /* 0x0000003400097311 */ /* 0x000070000030d100 */
        /* <DEDUP_REMOVED lines=11> */
.L_x_6:
[----:B------:R-:W0:Y:S02]  /*07a0*/  LDC.64 R14, c[0x0][0x3d8] ;  /* 0x0000f600ff0e7b82 */ /* 0x000e240000000a00 */
[----:B0-----:R-:W2:Y:S01]  /*07b0*/  LDG.E.64 R14, desc[UR8][R14.64+0x8] ;  /* 0x000008080e0e7981 */ /* 0x001ea2000c1e1b00 */
[----:B------:R-:W0:Y:S01]  /*07c0*/  MUFU.RCP64H R7, R5 ;  /* 0x0000000500077308 */ /* 0x000e220000001800 */
[----:B------:R-:W-:Y:S02]  /*07d0*/  MOV R6, 0x1 ;  /* 0x0000000100067802 */ /* 0x000fe40000000f00 */
[----:B------:R-:W-:-:S05]  /*07e0*/  VIMNMX R11, PT, PT, RZ, R11, !PT ;  /* 0x0000000bff0b7248 */ /* 0x000fca0007fe0100 */
[----:B------:R-:W1:Y:S01]  /*07f0*/  F2I.F64.TRUNC R55, R26 ;  /* 0x0000001a00377311 */ /* 0x000e62000030d100 */
        /* <DEDUP_REMOVED lines=8> */
[----:B------:R-:W-:Y:S01]  /*0880*/  DFMA R52, R12, R6, R52 ;  /* 0x000000060c34722b */ /* 0x000fe20000000034 */
[----:B-1----:R-:W-:-:S09]  /*0890*/  VIADDMNMX R13, R55, 0xffffffff, R0, PT ;  /* 0xffffffff370d7846 */ /* 0x002fd20003800100 */
        /* <DEDUP_REMOVED lines=9> */
.L_x_7:
[----:B------:R-:W0:Y:S02]  /*0930*/  LDC.64 R26, c[0x0][0x3d8] ;  /* 0x0000f600ff1a7b82 */ /* 0x000e240000000a00 */
[----:B0-----:R-:W2:Y:S01]  /*0940*/  LDG.E.64 R26, desc[UR8][R26.64+0x10] ;  /* 0x000010081a1a7981 */ /* 0x001ea2000c1e1b00 */
[----:B------:R-:W0:Y:S01]  /*0950*/  MUFU.RCP64H R5, R3 ;  /* 0x0000000300057308 */ /* 0x000e220000001800 */
[----:B------:R-:W-:Y:S01]  /*0960*/  IMAD.MOV.U32 R4, RZ, RZ, 0x1 ;  /* 0x00000001ff047424 */ /* 0x000fe200078e00ff */
[----:B------:R-:W-:-:S06]  /*0970*/  VIMNMX R9, PT, PT, RZ, R9, !PT ;  /* 0x00000009ff097248 */ /* 0x000fcc0007fe0100 */
[----:B------:R-:W1:Y:S01]  /*0980*/  F2I.F64.TRUNC R12, R52 ;  /* 0x00000034000c7311 */ /* 0x000e62000030d100 */
[----:B0-----:R-:W-:Y:S01]  /*0990*/  DFMA R6, -R2, R4, 1 ;  /* 0x3ff000000206742b */ /* 0x001fe20000000104 */
[----:B-1----:R-:W-:-:S07]  /*09a0*/  VIADDMNMX R11, R12, 0xffffffff, R11, PT ;  /* 0xffffffff0c0b7846 */ /* 0x002fce000380010b */
[----:B------:R-:W-:-:S08]  /*09b0*/  DFMA R6, R6, R6, R6 ;  /* 0x000000060606722b */ /* 0x000fd00000000006 */
[----:B------:R-:W-:-:S08]  /*09c0*/  DFMA R6, R4, R6, R4 ;  /* 0x000000060406722b */ /* 0x000fd00000000004 */
[----:B------:R-:W-:-:S08]  /*09d0*/  DFMA R4, -R2, R6, 1 ;  /* 0x3ff000000204742b */ /* 0x000fd00000000106 */
[----:B------:R-:W-:-:S08]  /*09e0*/  DFMA R28, R6, R4, R6 ;  /* 0x00000004061c722b */ /* 0x000fd00000000006 */
[----:B--2---:R-:W-:Y:S01]  /*09f0*/  DMUL R4, R28, R26 ;  /* 0x0000001a1c047228 */ /* 0x004fe20000000000 */
[----:B------:R-:W-:-:S07]  /*0a00*/  FSETP.GEU.AND P1, PT, |R27|, 6.5827683646048100446e-37, PT ;  /* 0x036000001b00780b */ /* 0x000fce0003f2e200 */
[----:B------:R-:W-:-:S08]  /*0a10*/  DFMA R6, -R2, R4, R26 ;  /* 0x000000040206722b */ /* 0x000fd0000000011a */
[----:B------:R-:W-:-:S10]  /*0a20*/  DFMA R4, R28, R6, R4 ;  /* 0x000000061c04722b */ /* 0x000fd40000000004 */
[----:B------:R-:W-:-:S05]  /*0a30*/  FFMA R0, RZ, R3, R5 ;  /* 0x00000003ff007223 */ /* 0x000fca0000000005 */
[----:B------:R-:W-:-:S13]  /*0a40*/  FSETP.GT.AND P0, PT, |R0|, 1.469367938527859385e-39, PT ;  /* 0x001000000000780b */ /* 0x000fda0003f04200 */
[----:B------:R-:W-:Y:S05]  /*0a50*/  @P0 BRA P1, `(.L_x_8) ;  /* 0x0000000000200947 */ /* 0x000fea0000800000 */
        /* <DEDUP_REMOVED lines=8> */
.L_x_8:
[----:B------:R-:W0:Y:S01]  /*0ae0*/  LDC.64 R28, c[0x0][0x3e0] ;  /* 0x0000f800ff1c7b82 */ /* 0x000e220000000a00 */
[----:B------:R-:W1:Y:S01]  /*0af0*/  F2I.F64.TRUNC R10, R4 ;  /* 0x00000004000a7311 */ /* 0x000e62000030d100 */
[----:B------:R-:W-:Y:S02]  /*0b00*/  CS2R R32, SRZ ;  /* 0x0000000000207805 */ /* 0x000fe4000001ff00 */
[----:B------:R-:W-:Y:S01]  /*0b10*/  CS2R R34, SRZ ;  /* 0x0000000000227805 */ /* 0x000fe2000001ff00 */
[----:B------:R-:W-:-:S03]  /*0b20*/  UMOV UR4, 0xffffffff ;  /* 0xffffffff00047882 */ /* 0x000fc60000000000 */
[----:B------:R-:W2:Y:S01]  /*0b30*/  LDC.64 R2, c[0x0][0x390] ;  /* 0x0000e400ff027b82 */ /* 0x000ea20000000a00 */
[----:B-1----:R-:W-:Y:S01]  /*0b40*/  VIADDMNMX R9, R10, 0xffffffff, R9, PT ;  /* 0xffffffff0a097846 */ /* 0x002fe20003800109 */
[----:B0-----:R-:W-:Y:S01]  /*0b50*/  DADD R28, R28, R28 ;  /* 0x000000001c1c7229 */ /* 0x001fe2000000001c */
[----:B--2---:R-:W-:-:S10]  /*0b60*/  IMAD.WIDE R30, R30, 0x8, R2 ;  /* 0x000000081e1e7825 */ /* 0x004fd400078e0202 */
.L_x_24:
[----:B------:R-:W-:Y:S01]  /*0b70*/  IADD3 R8, PT, PT, R13, UR4, RZ ;  /* 0x000000040d087c10 */ /* 0x000fe2000fffe0ff */
[----:B------:R-:W-:Y:S01]  /*0b80*/  UIADD3 UR4, UPT, UPT, UR4, 0x1, URZ ;  /* 0x0000000104047890 */ /* 0x000fe2000fffe0ff */
[----:B------:R-:W-:-:S03]  /*0b90*/  UMOV UR5, 0xffffffff ;  /* 0xffffffff00057882 */ /* 0x000fc60000000000 */
[----:B------:R-:W-:-:S11]  /*0ba0*/  UISETP.NE.AND UP0, UPT, UR4, 0x2, UPT ;  /* 0x000000020400788c */ /* 0x000fd6000bf05270 */
.L_x_23:
[----:B------:R-:W-:Y:S01]  /*0bb0*/  VIADD R7, R11, UR5 ;  /* 0x000000050b077c36 */ /* 0x000fe20008000000 */
[----:B------:R-:W-:Y:S01]  /*0bc0*/  UIADD3 UR5, UPT, UPT, UR5, 0x1, URZ ;  /* 0x0000000105057890 */ /* 0x000fe2000fffe0ff */
[----:B------:R-:W-:-:S03]  /*0bd0*/  UMOV UR6, 0xffffffff ;  /* 0xffffffff00067882 */ /* 0x000fc60000000000 */
[----:B------:R-:W-:-:S11]  /*0be0*/  UISETP.NE.AND UP1, UPT, UR5, 0x2, UPT ;  /* 0x000000020500788c */ /* 0x000fd6000bf25270 */
.L_x_22:
[----:B------:R-:W-:Y:S01]  /*0bf0*/  ISETP.GE.AND P0, PT, R7, RZ, PT ;  /* 0x000000ff0700720c */ /* 0x000fe20003f06270 */
[----:B------:R-:W-:Y:S01]  /*0c00*/  VIADD R5, R9, UR6 ;  /* 0x0000000609057c36 */ /* 0x000fe20008000000 */
[----:B------:R-:W-:Y:S01]  /*0c10*/  UIADD3 UR6, UPT, UPT, UR6, 0x1, URZ ;  /* 0x0000000106067890 */ /* 0x000fe2000fffe0ff */
[----:B------:R-:W-:Y:S01]  /*0c20*/  BSSY.RECONVERGENT B0, `(.L_x_9) ;  /* 0x0000095000007945 */ /* 0x000fe20003800200 */
[C---:B------:R-:W-:Y:S01]  /*0c30*/  ISETP.GE.OR P0, PT, R8.reuse, R55, !P0 ;  /* 0x000000370800720c */ /* 0x040fe20004706670 */
[----:B------:R-:W0:Y:S03]  /*0c40*/  LDCU.128 UR12, c[0x0][0x3b0] ;  /* 0x00007600ff0c77ac */ /* 0x000e260008000c00 */
[----:B------:R-:W-:Y:S01]  /*0c50*/  ISETP.LT.OR P0, PT, R8, RZ, P0 ;  /* 0x000000ff0800720c */ /* 0x000fe20000701670 */
[----:B------:R-:W-:-:S03]  /*0c60*/  UISETP.NE.AND UP2, UPT, UR6, 0x2, UPT ;  /* 0x000000020600788c */ /* 0x000fc6000bf45270 */
[----:B------:R-:W-:-:S04]  /*0c70*/  ISETP.LT.AND P0, PT, R7, R12, !P0 ;  /* 0x0000000c0700720c */ /* 0x000fc80004701270 */
[----:B------:R-:W-:-:S04]  /*0c80*/  ISETP.LT.OR P0, PT, R5, RZ, !P0 ;  /* 0x000000ff0500720c */ /* 0x000fc80004701670 */
[----:B------:R-:W-:-:S13]  /*0c90*/  ISETP.GE.OR P0, PT, R5, R10, P0 ;  /* 0x0000000a0500720c */ /* 0x000fda0000706670 */
[----:B0-----:R-:W-:Y:S05]  /*0ca0*/  @P0 BRA `(.L_x_10) ;  /* 0x0000000800300947 */ /* 0x001fea0003800000 */
[----:B------:R-:W0:Y:S01]  /*0cb0*/  LDC.64 R2, c[0x0][0x3c0] ;  /* 0x0000f000ff027b82 */ /* 0x000e220000000a00 */
[C---:B------:R-:W-:Y:S02]  /*0cc0*/  IMAD R5, R55.reuse, R5, RZ ;  /* 0x0000000537057224 */ /* 0x040fe400078e02ff */
[----:B------:R-:W-:-:S04]  /*0cd0*/  IMAD R0, R55, R7, R8 ;  /* 0x0000000737007224 */ /* 0x000fc800078e0208 */
[----:B------:R-:W-:-:S04]  /*0ce0*/  IMAD R5, R12, R5, R0 ;  /* 0x000000050c057224 */ /* 0x000fc800078e0200 */
[----:B0-----:R-:W-:-:S05]  /*0cf0*/  IMAD.WIDE R2, R5, 0x4, R2 ;  /* 0x0000000405027825 */ /* 0x001fca00078e0202 */
[----:B------:R-:W2:Y:S02]  /*0d00*/  LDG.E R6, desc[UR8][R2.64] ;  /* 0x0000000802067981 */ /* 0x000ea4000c1e1900 */
[----:B--2---:R-:W-:-:S13]  /*0d10*/  ISETP.NE.AND P0, PT, R6, -0x1, PT ;  /* 0xffffffff0600780c */ /* 0x004fda0003f05270 */
[----:B------:R-:W-:Y:S05]  /*0d20*/  @!P0 BRA `(.L_x_10) ;  /* 0x0000000800108947 */ /* 0x000fea0003800000 */
.L_x_21:
[----:B------:R-:W-:Y:S01]  /*0d30*/  ISETP.NE.AND P0, PT, R6, R57, PT ;  /* 0x000000390600720c */ /* 0x000fe20003f05270 */
[----:B------:R-:W-:-:S12]  /*0d40*/  BSSY.RECONVERGENT B1, `(.L_x_11) ;  /* 0x000007d000017945 */ /* 0x000fd80003800200 */
[----:B------:R-:W-:Y:S05]  /*0d50*/  @!P0 BRA `(.L_x_12) ;  /* 0x0000000400ec8947 */ /* 0x000fea0003800000 */
[----:B------:R-:W0:Y:S01]  /*0d60*/  LDC.64 R2, c[0x0][0x388] ;  /* 0x0000e200ff027b82 */ /* 0x000e220000000a00 */
[----:B------:R-:W-:-:S04]  /*0d70*/  IMAD R0, R6, 0x3, RZ ;  /* 0x0000000306007824 */ /* 0x000fc800078e02ff */
[----:B0-----:R-:W-:-:S05]  /*0d80*/  IMAD.WIDE R2, R0, 0x8, R2 ;  /* 0x0000000800027825 */ /* 0x001fca00078e0202 */
[----:B------:R-:W2:Y:S04]  /*0d90*/  LDG.E.64 R36, desc[UR8][R2.64+0x8] ;  /* 0x0000080802247981 */ /* 0x000ea8000c1e1b00 */
[----:B------:R-:W3:Y:S04]  /*0da0*/  LDG.E.64 R46, desc[UR8][R2.64] ;  /* 0x00000008022e7981 */ /* 0x000ee8000c1e1b00 */
[----:B------:R0:W4:Y:S01]  /*0db0*/  LDG.E.64 R38, desc[UR8][R2.64+0x10] ;  /* 0x0000100802267981 */ /* 0x000122000c1e1b00 */
[----:B------:R-:W-:Y:S01]  /*0dc0*/  BSSY.RECONVERGENT B2, `(.L_x_13) ;  /* 0x000001b000027945 */ /* 0x000fe20003800200 */
[----:B0-----:R-:W-:-:S02]  /*0dd0*/  IMAD.MOV.U32 R2, RZ, RZ, 0x0 ;  /* 0x00000000ff027424 */ /* 0x001fc400078e00ff */
[----:B------:R-:W-:Y:S01]  /*0de0*/  IMAD.MOV.U32 R3, RZ, RZ, 0x3fd80000 ;  /* 0x3fd80000ff037424 */ /* 0x000fe200078e00ff */
[----:B--2---:R-:W-:Y:S02]  /*0df0*/  DADD R36, -R20, R36 ;  /* 0x0000000014247229 */ /* 0x004fe40000000124 */
[----:B---3--:R-:W-:-:S06]  /*0e00*/  DADD R46, -R24, R46 ;  /* 0x00000000182e7229 */ /* 0x008fcc000000012e */
[----:B------:R-:W-:Y:S02]  /*0e10*/  DMUL R4, R36, R36 ;  /* 0x0000002424047228 */ /* 0x000fe40000000000 */
[----:B----4-:R-:W-:-:S06]  /*0e20*/  DADD R38, -R18, R38 ;  /* 0x0000000012267229 */ /* 0x010fcc0000000126 */
[----:B------:R-:W-:-:S08]  /*0e30*/  DFMA R4, R46, R46, R4 ;  /* 0x0000002e2e04722b */ /* 0x000fd00000000004 */
[----:B------:R-:W-:-:S06]  /*0e40*/  DFMA R44, R38, R38, R4 ;  /* 0x00000026262c722b */ /* 0x000fcc0000000004 */
[----:B------:R-:W0:Y:S04]  /*0e50*/  MUFU.RSQ64H R51, R45 ;  /* 0x0000002d00337308 */ /* 0x000e280000001c00 */
[----:B------:R-:W-:-:S05]  /*0e60*/  VIADD R50, R45, 0xfcb00000 ;  /* 0xfcb000002d327836 */ /* 0x000fca0000000000 */
[----:B------:R-:W-:Y:S01]  /*0e70*/  ISETP.GE.U32.AND P0, PT, R50, 0x7ca00000, PT ;  /* 0x7ca000003200780c */ /* 0x000fe20003f06070 */
[----:B0-----:R-:W-:-:S08]  /*0e80*/  DMUL R4, R50, R50 ;  /* 0x0000003232047228 */ /* 0x001fd00000000000 */
[----:B------:R-:W-:-:S08]  /*0e90*/  DFMA R4, R44, -R4, 1 ;  /* 0x3ff000002c04742b */ /* 0x000fd00000000804 */
[----:B------:R-:W-:Y:S02]  /*0ea0*/  DFMA R2, R4, R2, 0.5 ;  /* 0x3fe000000402742b */ /* 0x000fe40000000002 */
[----:B------:R-:W-:-:S08]  /*0eb0*/  DMUL R4, R50, R4 ;  /* 0x0000000432047228 */ /* 0x000fd00000000000 */
[----:B------:R-:W-:-:S08]  /*0ec0*/  DFMA R2, R2, R4, R50 ;  /* 0x000000040202722b */ /* 0x000fd00000000032 */
[----:B------:R-:W-:Y:S02]  /*0ed0*/  DMUL R42, R44, R2 ;  /* 0x000000022c2a7228 */ /* 0x000fe40000000000 */
[----:B------:R-:W-:Y:S01]  /*0ee0*/  IADD3 R49, PT, PT, R3, -0x100000, RZ ;  /* 0xfff0000003317810 */ /* 0x000fe20007ffe0ff */
[----:B------:R-:W-:-:S05]  /*0ef0*/  IMAD.MOV.U32 R48, RZ, RZ, R2 ;  /* 0x000000ffff307224 */ /* 0x000fca00078e0002 */
[----:B------:R-:W-:-:S08]  /*0f00*/  DFMA R4, R42, -R42, R44 ;  /* 0x8000002a2a04722b */ /* 0x000fd0000000002c */
[----:B------:R-:W-:Y:S01]  /*0f10*/  DFMA R40, R4, R48, R42 ;  /* 0x000000300428722b */ /* 0x000fe2000000002a */
[----:B------:R-:W-:Y:S10]  /*0f20*/  @!P0 BRA `(.L_x_14) ;  /* 0x0000000000108947 */ /* 0x000ff40003800000 */
[----:B------:R-:W-:-:S07]  /*0f30*/  MOV R40, 0xf50 ;  /* 0x00000f5000287802 */ /* 0x000fce0000000f00 */
[----:B------:R-:W-:Y:S05]  /*0f40*/  CALL.REL.NOINC `($__internal_1_$__cuda_sm20_dsqrt_rn_f64_mediumpath_v1) ;  /* 0x0000001000187944 */ /* 0x000fea0003c00000 */
[----:B------:R-:W-:Y:S02]  /*0f50*/  IMAD.MOV.U32 R40, RZ, RZ, R2 ;  /* 0x000000ffff287224 */ /* 0x000fe400078e0002 */
[----:B------:R-:W-:-:S07]  /*0f60*/  IMAD.MOV.U32 R41, RZ, RZ, R3 ;  /* 0x000000ffff297224 */ /* 0x000fce00078e0003 */
.L_x_14:
[----:B------:R-:W-:Y:S05]  /*0f70*/  BSYNC.RECONVERGENT B2 ;  /* 0x0000000000027941 */ /* 0x000fea0003800200 */
.L_x_13:
[----:B------:R-:W0:Y:S01]  /*0f80*/  MUFU.RCP64H R3, R41 ;  /* 0x0000002900037308 */ /* 0x000e220000001800 */
[----:B------:R-:W-:Y:S01]  /*0f90*/  IMAD.MOV.U32 R2, RZ, RZ, 0x1 ;  /* 0x00000001ff027424 */ /* 0x000fe200078e00ff */
[----:B------:R-:W-:Y:S01]  /*0fa0*/  FSETP.GEU.AND P1, PT, |R47|, 6.5827683646048100446e-37, PT ;  /* 0x036000002f00780b */ /* 0x000fe20003f2e200 */
[----:B------:R-:W-:Y:S04]  /*0fb0*/  BSSY.RECONVERGENT B2, `(.L_x_15) ;  /* 0x0000012000027945 */ /* 0x000fe80003800200 */
[----:B0-----:R-:W-:-:S08]  /*0fc0*/  DFMA R4, R2, -R40, 1 ;  /* 0x3ff000000204742b */ /* 0x001fd00000000828 */
[----:B------:R-:W-:-:S08]  /*0fd0*/  DFMA R4, R4, R4, R4 ;  /* 0x000000040404722b */ /* 0x000fd00000000004 */
[----:B------:R-:W-:-:S08]  /*0fe0*/  DFMA R4, R2, R4, R2 ;  /* 0x000000040204722b */ /* 0x000fd00000000002 */
[----:B------:R-:W-:-:S08]  /*0ff0*/  DFMA R2, R4, -R40, 1 ;  /* 0x3ff000000402742b */ /* 0x000fd00000000828 */
[----:B------:R-:W-:-:S08]  /*1000*/  DFMA R2, R4, R2, R4 ;  /* 0x000000020402722b */ /* 0x000fd00000000004 */
[----:B------:R-:W-:-:S08]  /*1010*/  DMUL R4, R46, R2 ;  /* 0x000000022e047228 */ /* 0x000fd00000000000 */
[----:B------:R-:W-:-:S08]  /*1020*/  DFMA R42, R4, -R40, R46 ;  /* 0x80000028042a722b */ /* 0x000fd0000000002e */
[----:B------:R-:W-:-:S10]  /*1030*/  DFMA R2, R2, R42, R4 ;  /* 0x0000002a0202722b */ /* 0x000fd40000000004 */
[----:B------:R-:W-:-:S05]  /*1040*/  FFMA R4, RZ, R41, R3 ;  /* 0x00000029ff047223 */ /* 0x000fca0000000003 */
[----:B------:R-:W-:-:S13]  /*1050*/  FSETP.GT.AND P0, PT, |R4|, 1.469367938527859385e-39, PT ;  /* 0x001000000400780b */ /* 0x000fda0003f04200 */
[----:B------:R-:W-:Y:S05]  /*1060*/  @P0 BRA P1, `(.L_x_16) ;  /* 0x0000000000180947 */ /* 0x000fea0000800000 */
[----:B------:R-:W-:Y:S01]  /*1070*/  IMAD.MOV.U32 R44, RZ, RZ, R40 ;  /* 0x000000ffff2c7224 */ /* 0x000fe200078e0028 */
[----:B------:R-:W-:Y:S02]  /*1080*/  MOV R45, R41 ;  /* 0x00000029002d7202 */ /* 0x000fe40000000f00 */
[----:B------:R-:W-:-:S07]  /*1090*/  MOV R54, 0x10b0 ;  /* 0x000010b000367802 */ /* 0x000fce0000000f00 */
[----:B------:R-:W-:Y:S05]  /*10a0*/  CALL.REL.NOINC `($__internal_0_$__cuda_sm20_div_rn_f64_full) ;  /* 0x0000000800547944 */ /* 0x000fea0003c00000 */
[----:B------:R-:W-:Y:S02]  /*10b0*/  IMAD.MOV.U32 R2, RZ, RZ, R52 ;  /* 0x000000ffff027224 */ /* 0x000fe400078e0034 */
[----:B------:R-:W-:-:S07]  /*10c0*/  IMAD.MOV.U32 R3, RZ, RZ, R53 ;  /* 0x000000ffff037224 */ /* 0x000fce00078e0035 */
.L_x_16:
[----:B------:R-:W-:Y:S05]  /*10d0*/  BSYNC.RECONVERGENT B2 ;  /* 0x0000000000027941 */ /* 0x000fea0003800200 */
.L_x_15:
        /* <DEDUP_REMOVED lines=16> */
[----:B------:R-:W-:Y:S01]  /*11e0*/  MOV R44, R40 ;  /* 0x00000028002c7202 */ /* 0x000fe20000000f00 */
[----:B------:R-:W-:Y:S01]  /*11f0*/  IMAD.MOV.U32 R47, RZ, RZ, R37 ;  /* 0x000000ffff2f7224 */ /* 0x000fe200078e0025 */
[----:B------:R-:W-:Y:S01]  /*1200*/  MOV R54, 0x1230 ;  /* 0x0000123000367802 */ /* 0x000fe20000000f00 */
[----:B------:R-:W-:-:S07]  /*1210*/  IMAD.MOV.U32 R45, RZ, RZ, R41 ;  /* 0x000000ffff2d7224 */ /* 0x000fce00078e0029 */
[----:B------:R-:W-:Y:S05]  /*1220*/  CALL.REL.NOINC `($__internal_0_$__cuda_sm20_div_rn_f64_full) ;  /* 0x0000000400f47944 */ /* 0x000fea0003c00000 */
[----:B------:R-:W-:Y:S02]  /*1230*/  IMAD.MOV.U32 R4, RZ, RZ, R52 ;  /* 0x000000ffff047224 */ /* 0x000fe400078e0034 */
[----:B------:R-:W-:-:S07]  /*1240*/  IMAD.MOV.U32 R5, RZ, RZ, R53 ;  /* 0x000000ffff057224 */ /* 0x000fce00078e0035 */
.L_x_18:
[----:B------:R-:W-:Y:S05]  /*1250*/  BSYNC.RECONVERGENT B2 ;  /* 0x0000000000027941 */ /* 0x000fea0003800200 */
.L_x_17:
        /* <DEDUP_REMOVED lines=21> */
.L_x_20:
[----:B------:R-:W-:Y:S05]  /*13b0*/  BSYNC.RECONVERGENT B2 ;  /* 0x0000000000027941 */ /* 0x000fea0003800200 */
.L_x_19:
[----:B------:R-:W0:Y:S01]  /*13c0*/  LDC.64 R50, c[0x0][0x390] ;  /* 0x0000e400ff327b82 */ /* 0x000e220000000a00 */
[----:B------:R-:W2:Y:S04]  /*13d0*/  LDG.E.64 R38, desc[UR8][R30.64+0x8] ;  /* 0x000008081e267981 */ /* 0x000ea8000c1e1b00 */
[----:B------:R-:W3:Y:S04]  /*13e0*/  LDG.E.64 R36, desc[UR8][R30.64] ;  /* 0x000000081e247981 */ /* 0x000ee8000c1e1b00 */
[----:B------:R-:W4:Y:S01]  /*13f0*/  LDG.E.64 R44, desc[UR8][R30.64+0x10] ;  /* 0x000010081e2c7981 */ /* 0x000f22000c1e1b00 */
[----:B0-----:R-:W-:-:S05]  /*1400*/  IMAD.WIDE R50, R0, 0x8, R50 ;  /* 0x0000000800327825 */ /* 0x001fca00078e0232 */
[----:B------:R-:W2:Y:S04]  /*1410*/  LDG.E.64 R42, desc[UR8][R50.64+0x8] ;  /* 0x00000808322a7981 */ /* 0x000ea8000c1e1b00 */
[----:B------:R-:W3:Y:S04]  /*1420*/  LDG.E.64 R48, desc[UR8][R50.64] ;  /* 0x0000000832307981 */ /* 0x000ee8000c1e1b00 */
[----:B------:R-:W4:Y:S01]  /*1430*/  LDG.E.64 R46, desc[UR8][R50.64+0x10] ;  /* 0x00001008322e7981 */ /* 0x000f22000c1e1b00 */
[----:B------:R-:W-:Y:S02]  /*1440*/  DADD R40, R28, -R40 ;  /* 0x000000001c287229 */ /* 0x000fe40000000828 */
[----:B--2---:R-:W-:-:S02]  /*1450*/  DADD R38, R42, -R38 ;  /* 0x000000002a267229 */ /* 0x004fc40000000826 */
[----:B---3--:R-:W-:-:S06]  /*1460*/  DADD R36, R48, -R36 ;  /* 0x0000000030247229 */ /* 0x008fcc0000000824 */
[----:B------:R-:W-:Y:S02]  /*1470*/  DMUL R38, R38, R4 ;  /* 0x0000000426267228 */ /* 0x000fe40000000000 */
[----:B----4-:R-:W-:-:S06]  /*1480*/  DADD R44, R46, -R44 ;  /* 0x000000002e2c7229 */ /* 0x010fcc000000082c */
[----:B------:R-:W-:-:S08]  /*1490*/  DFMA R36, R36, R2, R38 ;  /* 0x000000022424722b */ /* 0x000fd00000000026 */
[----:B------:R-:W-:Y:S02]  /*14a0*/  DFMA R44, R44, R52, R36 ;  /* 0x000000342c2c722b */ /* 0x000fe40000000024 */
[----:B------:R-:W-:-:S06]  /*14b0*/  DMUL R36, R40, UR12 ;  /* 0x0000000c28247c28 */ /* 0x000fcc0008000000 */
[----:B------:R-:W-:-:S08]  /*14c0*/  DMUL R44, R44, UR14 ;  /* 0x0000000e2c2c7c28 */ /* 0x000fd00008000000 */
[----:B------:R-:W-:-:S08]  /*14d0*/  DFMA R36, R40, R36, -R44 ;  /* 0x000000242824722b */ /* 0x000fd0000000082c */
[C---:B------:R-:W-:Y:S02]  /*14e0*/  DFMA R34, R36.reuse, R2, R34 ;  /* 0x000000022422722b */ /* 0x040fe40000000022 */
[C---:B------:R-:W-:Y:S02]  /*14f0*/  DFMA R22, R36.reuse, R4, R22 ;  /* 0x000000042416722b */ /* 0x040fe40000000016 */
[----:B------:R-:W-:-:S11]  /*1500*/  DFMA R32, R36, R52, R32 ;  /* 0x000000342420722b */ /* 0x000fd60000000020 */
.L_x_12:
[----:B------:R-:W-:Y:S05]  /*1510*/  BSYNC.RECONVERGENT B1 ;  /* 0x0000000000017941 */ /* 0x000fea0003800200 */
.L_x_11:
[----:B------:R-:W0:Y:S02]  /*1520*/  LDC.64 R2, c[0x0][0x3c8] ;  /* 0x0000f200ff027b82 */ /* 0x000e240000000a00 */
[----:B0-----:R-:W-:-:S05]  /*1530*/  IMAD.WIDE R2, R6, 0x8, R2 ;  /* 0x0000000806027825 */ /* 0x001fca00078e0202 */
[----:B------:R-:W2:Y:S02]  /*1540*/  LDG.E R6, desc[UR8][R2.64+0x4] ;  /* 0x0000040802067981 */ /* 0x000ea4000c1e1900 */
[----:B--2---:R-:W-:-:S13]  /*1550*/  ISETP.NE.AND P0, PT, R6, -0x1, PT ;  /* 0xffffffff0600780c */ /* 0x004fda0003f05270 */
[----:B------:R-:W-:Y:S05]  /*1560*/  @P0 BRA `(.L_x_21) ;  /* 0xfffffff400f00947 */ /* 0x000fea000383ffff */
.L_x_10:
[----:B------:R-:W-:Y:S05]  /*1570*/  BSYNC.RECONVERGENT B0 ;  /* 0x0000000000007941 */ /* 0x000fea0003800200 */
.L_x_9:
[----:B------:R-:W-:Y:S05]  /*1580*/  BRA.U UP2, `(.L_x_22) ;  /* 0xfffffff502987547 */ /* 0x000fea000b83ffff */
[----:B------:R-:W-:Y:S05]  /*1590*/  BRA.U UP1, `(.L_x_23) ;  /* 0xfffffff501847547 */ /* 0x000fea000b83ffff */
[----:B------:R-:W-:Y:S05]  /*15a0*/  BRA.U UP0, `(.L_x_24) ;  /* 0xfffffff500707547 */ /* 0x000fea000b83ffff */
[----:B------:R-:W0:Y:S01]  /*15b0*/  LDCU.64 UR6, c[0x0][0x3e0] ;  /* 0x00007c00ff0677ac */ /* 0x000e220008000a00 */
[----:B------:R-:W1:Y:S08]  /*15c0*/  LDC.64 R44, c[0x0][0x3b8] ;  /* 0x0000ee00ff2c7b82 */ /* 0x000e700000000a00 */
[----:B------:R-:W2:Y:S01]  /*15d0*/  LDC.64 R38, c[0x0][0x3b8] ;  /* 0x0000ee00ff267b82 */ /* 0x000ea20000000a00 */
[----:B0-----:R-:W-:-:S02]  /*15e0*/  DSETP.GTU.AND P0, PT, R24, UR6, PT ;  /* 0x0000000618007e2a */ /* 0x001fc4000bf0c000 */
[----:B------:R-:W-:-:S12]  /*15f0*/  DSETP.GTU.AND P2, PT, R20, UR6, PT ;  /* 0x0000000614007e2a */ /* 0x000fd8000bf4c000 */
[----:B------:R-:W3:Y:S01]  /*1600*/  @!P0 LDG.E.64 R36, desc[UR8][R30.64] ;  /* 0x000000081e248981 */ /* 0x000ee2000c1e1b00 */
[----:B------:R-:W-:-:S03]  /*1610*/  DSETP.GTU.AND P4, PT, R18, UR6, PT ;  /* 0x0000000612007e2a */ /* 0x000fc6000bf8c000 */
[----:B------:R-:W1:Y:S01]  /*1620*/  @!P2 LDG.E.64 R10, desc[UR8][R30.64+0x8] ;  /* 0x000008081e0aa981 */ /* 0x000e62000c1e1b00 */
[----:B------:R-:W-:Y:S02]  /*1630*/  DADD R28, R16, -UR6 ;  /* 0x80000006101c7e29 */ /* 0x000fe40008000000 */
[----:B------:R-:W-:Y:S01]  /*1640*/  DADD R42, R14, -UR6 ;  /* 0x800000060e2a7e29 */ /* 0x000fe20008000000 */
[----:B------:R-:W3:Y:S01]  /*1650*/  LDC.64 R16, c[0x0][0x3b8] ;  /* 0x0000ee00ff107b82 */ /* 0x000ee20000000a00 */
[----:B------:R-:W-:-:S06]  /*1660*/  DADD R40, R26, -UR6 ;  /* 0x800000061a287e29 */ /* 0x000fcc0008000000 */
[----:B------:R-:W2:Y:S01]  /*1670*/  @!P4 LDG.E.64 R8, desc[UR8][R30.64+0x10] ;  /* 0x000010081e08c981 */ /* 0x000ea2000c1e1b00 */
[----:B------:R-:W-:Y:S01]  /*1680*/  DSETP.GE.AND P1, PT, R24, R28, PT ;  /* 0x0000001c1800722a */ /* 0x000fe20003f26000 */
[----:B------:R-:W0:Y:S01]  /*1690*/  LDC.64 R14, c[0x0][0x3b0] ;  /* 0x0000ec00ff0e7b82 */ /* 0x000e220000000a00 */
[----:B------:R-:W-:Y:S02]  /*16a0*/  DSETP.GE.AND P3, PT, R20, R42, PT ;  /* 0x0000002a1400722a */ /* 0x000fe40003f66000 */
[----:B------:R-:W-:-:S10]  /*16b0*/  DSETP.GE.AND P5, PT, R18, R40, PT ;  /* 0x000000281200722a */ /* 0x000fd40003fa6000 */
[----:B------:R-:W4:Y:S04]  /*16c0*/  @P1 LDG.E.64 R4, desc[UR8][R30.64] ;  /* 0x000000081e041981 */ /* 0x000f28000c1e1b00 */
[----:B------:R-:W5:Y:S04]  /*16d0*/  @P3 LDG.E.64 R2, desc[UR8][R30.64+0x8] ;  /* 0x000008081e023981 */ /* 0x000f68000c1e1b00 */
[----:B------:R0:W5:Y:S01]  /*16e0*/  @P5 LDG.E.64 R6, desc[UR8][R30.64+0x10] ;  /* 0x000010081e065981 */ /* 0x000162000c1e1b00 */
[C---:B------:R-:W-:Y:S01]  /*16f0*/  @!P0 DADD R12, -R24.reuse, UR6 ;  /* 0x00000006180c8e29 */ /* 0x040fe20008000100 */
[----:B------:R-:W5:Y:S01]  /*1700*/  S2UR UR5, SR_CTAID.X ;  /* 0x00000000000579c3 */ /* 0x000f620000002500 */
[----:B------:R-:W-:Y:S01]  /*1710*/  @P1 DADD R24, R24, -R28 ;  /* 0x0000000018181229 */ /* 0x000fe2000000081c */
[----:B------:R-:W5:Y:S05]  /*1720*/  S2R R0, SR_TID.X ;  /* 0x0000000000007919 */ /* 0x000f6a0000002100 */
[----:B0-----:R-:W-:Y:S01]  /*1730*/  @!P0 DMUL R14, R12, R14 ;  /* 0x0000000e0c0e8228 */ /* 0x001fe20000000000 */
[----:B------:R-:W0:Y:S01]  /*1740*/  LDC.64 R28, c[0x0][0x3b0] ;  /* 0x0000ec00ff1c7b82 */ /* 0x000e220000000a00 */
[----:B------:R-:W-:-:S02]  /*1750*/  @!P2 DADD R30, -R20, UR6 ;  /* 0x00000006141eae29 */ /* 0x000fc40008000100 */
[----:B---3--:R-:W-:-:S05]  /*1760*/  @!P0 DMUL R16, R36, R16 ;  /* 0x0000001024108228 */ /* 0x008fca0000000000 */
[----:B------:R-:W3:Y:S03]  /*1770*/  LDC.64 R36, c[0x0][0x3b0] ;  /* 0x0000ec00ff247b82 */ /* 0x000ee60000000a00 */
[----:B------:R-:W-:-:S05]  /*1780*/  @!P0 DFMA R26, R12, R14, -R16 ;  /* 0x0000000e0c1a822b */ /* 0x000fca0000000810 */
[----:B------:R-:W4:Y:S03]  /*1790*/  LDC.64 R16, c[0x0][0x3b0] ;  /* 0x0000ec00ff107b82 */ /* 0x000f260000000a00 */
[----:B------:R-:W-:-:S05]  /*17a0*/  @!P0 DADD R34, R34, R26 ;  /* 0x0000000022228229 */ /* 0x000fca000000001a */
[----:B------:R-:W5:Y:S01]  /*17b0*/  LDC.64 R12, c[0x0][0x3b0] ;  /* 0x0000ec00ff0c7b82 */ /* 0x000f620000000a00 */
[----:B------:R-:W-:Y:S02]  /*17c0*/  @P3 DADD R26, R20, -R42 ;  /* 0x00000000141a3229 */ /* 0x000fe4000000082a */
[----:B-1----:R-:W-:Y:S02]  /*17d0*/  @!P2 DMUL R42, R10, R44 ;  /* 0x0000002c0a2aa228 */ /* 0x002fe40000000000 */
[C---:B------:R-:W-:Y:S02]  /*17e0*/  @P5 DADD R10, R18.reuse, -R40 ;  /* 0x00000000120a5229 */ /* 0x040fe40000000828 */
[----:B------:R-:W-:Y:S01]  /*17f0*/  @!P4 DADD R40, -R18, UR6 ;  /* 0x000000061228ce29 */ /* 0x000fe20008000100 */
[----:B------:R-:W1:Y:S01]  /*1800*/  LDC.64 R14, c[0x0][0x3b0] ;  /* 0x0000ec00ff0e7b82 */ /* 0x000e620000000a00 */
[----:B---3--:R-:W-:Y:S02]  /*1810*/  @!P2 DMUL R36, R30, R36 ;  /* 0x000000241e24a228 */ /* 0x008fe40000000000 */
[----:B--2---:R-:W-:-:S02]  /*1820*/  @!P4 DMUL R44, R8, R38 ;  /* 0x00000026082cc228 */ /* 0x004fc40000000000 */
[----:B0-----:R-:W-:-:S03]  /*1830*/  @P5 DMUL R28, R10, R28 ;  /* 0x0000001c0a1c5228 */ /* 0x001fc60000000000 */
[----:B------:R-:W0:Y:S01]  /*1840*/  LDC.64 R20, c[0x0][0x3b8] ;  /* 0x0000ee00ff147b82 */ /* 0x000e220000000a00 */
[----:B----4-:R-:W-:Y:S02]  /*1850*/  @!P4 DMUL R38, R40, R16 ;  /* 0x000000102826c228 */ /* 0x010fe40000000000 */
[----:B------:R-:W-:Y:S02]  /*1860*/  @!P2 DFMA R36, R30, R36, -R42 ;  /* 0x000000241e24a22b */ /* 0x000fe4000000082a */
[----:B------:R-:W-:-:S03]  /*1870*/  @P5 DMUL R28, R10, R28 ;  /* 0x0000001c0a1c5228 */ /* 0x000fc60000000000 */
[----:B------:R-:W2:Y:S01]  /*1880*/  LDC.64 R8, c[0x0][0x3b8] ;  /* 0x0000ee00ff087b82 */ /* 0x000ea20000000a00 */
[----:B-----5:R-:W-:Y:S02]  /*1890*/  @P1 DMUL R30, R24, R12 ;  /* 0x0000000c181e1228 */ /* 0x020fe40000000000 */
[----:B------:R-:W-:Y:S02]  /*18a0*/  @!P4 DFMA R38, R40, R38, -R44 ;  /* 0x000000262826c22b */ /* 0x000fe4000000082c */
[----:B------:R-:W-:-:S03]  /*18b0*/  @!P2 DADD R22, R22, R36 ;  /* 0x000000001616a229 */ /* 0x000fc60000000024 */
[----:B------:R-:W3:Y:S01]  /*18c0*/  LDC.64 R16, c[0x0][0x3b8] ;  /* 0x0000ee00ff107b82 */ /* 0x000ee20000000a00 */
[----:B-1----:R-:W-:Y:S02]  /*18d0*/  @P3 DMUL R14, R26, R14 ;  /* 0x0000000e1a0e3228 */ /* 0x002fe40000000000 */
[----:B------:R-:W-:Y:S02]  /*18e0*/  @P1 DMUL R30, R24, R30 ;  /* 0x0000001e181e1228 */ /* 0x000fe40000000000 */
[----:B------:R-:W-:-:S03]  /*18f0*/  @!P4 DADD R32, R32, R38 ;  /* 0x000000002020c229 */ /* 0x000fc60000000026 */
[----:B------:R-:W1:Y:S01]  /*1900*/  LDC R19, c[0x0][0x360] ;  /* 0x0000d800ff137b82 */ /* 0x000e620000000800 */
[----:B------:R-:W-:Y:S02]  /*1910*/  @P3 DMUL R14, R26, R14 ;  /* 0x0000000e1a0e3228 */ /* 0x000fe40000000000 */
[----:B0-----:R-:W-:-:S05]  /*1920*/  @P1 DFMA R4, R4, R20, R30 ;  /* 0x000000140404122b */ /* 0x001fca000000001e */
[----:B------:R-:W0:Y:S01]  /*1930*/  LDC.64 R12, c[0x0][0x398] ;  /* 0x0000e600ff0c7b82 */ /* 0x000e220000000a00 */
[----:B--2---:R-:W-:Y:S02]  /*1940*/  @P3 DFMA R2, R2, R8, R14 ;  /* 0x000000080202322b */ /* 0x004fe4000000000e */
[----:B------:R-:W-:Y:S02]  /*1950*/  @P1 DADD R34, -R4, R34 ;  /* 0x0000000004221229 */ /* 0x000fe40000000122 */
[----:B---3--:R-:W-:-:S04]  /*1960*/  @P5 DFMA R6, R6, R16, R28 ;  /* 0x000000100606522b */ /* 0x008fc8000000001c */
[----:B------:R-:W-:Y:S01]  /*1970*/  @P3 DADD R22, -R2, R22 ;  /* 0x0000000002163229 */ /* 0x000fe20000000116 */
[----:B-1----:R-:W-:-:S03]  /*1980*/  IMAD R0, R19, UR5, R0 ;  /* 0x0000000513007c24 */ /* 0x002fc6000f8e0200 */
[----:B------:R-:W-:Y:S01]  /*1990*/  @P5 DADD R32, -R6, R32 ;  /* 0x0000000006205229 */ /* 0x000fe20000000120 */
[----:B------:R-:W-:-:S04]  /*19a0*/  IMAD R5, R0, 0x3, RZ ;  /* 0x0000000300057824 */ /* 0x000fc800078e02ff */
[----:B0-----:R-:W-:-:S05]  /*19b0*/  IMAD.WIDE R12, R5, 0x8, R12 ;  /* 0x00000008050c7825 */ /* 0x001fca00078e020c */
[----:B------:R-:W-:Y:S04]  /*19c0*/  STG.E.64 desc[UR8][R12.64], R34 ;  /* 0x000000220c007986 */ /* 0x000fe8000c101b08 */
[----:B------:R-:W-:Y:S04]  /*19d0*/  STG.E.64 desc[UR8][R12.64+0x8], R22 ;  /* 0x000008160c007986 */ /* 0x000fe8000c101b08 */
[----:B------:R-:W-:Y:S01]  /*19e0*/  STG.E.64 desc[UR8][R12.64+0x10], R32 ;  /* 0x000010200c007986 */ /* 0x000fe2000c101b08 */
[----:B------:R-:W-:Y:S05]  /*19f0*/  EXIT ;  /* 0x000000000000794d */ /* 0x000fea0003800000 */
        .weak           $__internal_0_$__cuda_sm20_div_rn_f64_full
        .type           $__internal_0_$__cuda_sm20_div_rn_f64_full,@function
        .size           $__internal_0_$__cuda_sm20_div_rn_f64_full,($__internal_1_$__cuda_sm20_dsqrt_rn_f64_mediumpath_v1 - $__internal_0_$__cuda_sm20_div_rn_f64_full)
$__internal_0_$__cuda_sm20_div_rn_f64_full:
[C---:B------:R-:W-:Y:S01]  /*1a00*/  FSETP.GEU.AND P0, PT, |R45|.reuse, 1.469367938527859385e-39, PT ;  /* 0x001000002d00780b */ /* 0x040fe20003f0e200 */
[----:B------:R-:W-:Y:S01]  /*1a10*/  IMAD.MOV.U32 R50, RZ, RZ, 0x1 ;  /* 0x00000001ff327424 */ /* 0x000fe200078e00ff */
[----:B------:R-:W-:Y:S01]  /*1a20*/  LOP3.LUT R42, R45, 0x800fffff, RZ, 0xc0, !PT ;  /* 0x800fffff2d2a7812 */ /* 0x000fe200078ec0ff */
[----:B------:R-:W-:Y:S01]  /*1a30*/  IMAD.MOV.U32 R52, RZ, RZ, 0x1ca00000 ;  /* 0x1ca00000ff347424 */ /* 0x000fe200078e00ff */
[C---:B------:R-:W-:Y:S01]  /*1a40*/  FSETP.GEU.AND P2, PT, |R47|.reuse, 1.469367938527859385e-39, PT ;  /* 0x001000002f00780b */ /* 0x040fe20003f4e200 */
[----:B------:R-:W-:Y:S01]  /*1a50*/  BSSY.RECONVERGENT B3, `(.L_x_25) ;  /* 0x0000052000037945 */ /* 0x000fe20003800200 */
[----:B------:R-:W-:Y:S01]  /*1a60*/  LOP3.LUT R43, R42, 0x3ff00000, RZ, 0xfc, !PT ;  /* 0x3ff000002a2b7812 */ /* 0x000fe200078efcff */
[----:B------:R-:W-:Y:S01]  /*1a70*/  IMAD.MOV.U32 R42, RZ, RZ, R44 ;  /* 0x000000ffff2a7224 */ /* 0x000fe200078e002c */
[----:B------:R-:W-:Y:S02]  /*1a80*/  LOP3.LUT R53, R47, 0x7ff00000, RZ, 0xc0, !PT ;  /* 0x7ff000002f357812 */ /* 0x000fe400078ec0ff */
[----:B------:R-:W-:-:S03]  /*1a90*/  LOP3.LUT R56, R45, 0x7ff00000, RZ, 0xc0, !PT ;  /* 0x7ff000002d387812 */ /* 0x000fc600078ec0ff */
[----:B------:R-:W-:Y:S01]  /*1aa0*/  @!P0 DMUL R42, R44, 8.98846567431157953865e+307 ;  /* 0x7fe000002c2a8828 */ /* 0x000fe20000000000 */
[----:B------:R-:W-:-:S03]  /*1ab0*/  ISETP.GE.U32.AND P1, PT, R53, R56, PT ;  /* 0x000000383500720c */ /* 0x000fc60003f26070 */
[----:B------:R-:W-:Y:S02]  /*1ac0*/  @!P2 LOP3.LUT R48, R45, 0x7ff00000, RZ, 0xc0, !PT ;  /* 0x7ff000002d30a812 */ /* 0x000fe400078ec0ff */
[----:B------:R-:W0:Y:S01]  /*1ad0*/  MUFU.RCP64H R51, R43 ;  /* 0x0000002b00337308 */ /* 0x000e220000001800 */
[----:B------:R-:W-:Y:S02]  /*1ae0*/  SEL R49, R52, 0x63400000, !P1 ;  /* 0x6340000034317807 */ /* 0x000fe40004800000 */
[----:B------:R-:W-:Y:S02]  /*1af0*/  @!P2 ISETP.GE.U32.AND P3, PT, R53, R48, PT ;  /* 0x000000303500a20c */ /* 0x000fe40003f66070 */
[----:B------:R-:W-:Y:S02]  /*1b00*/  LOP3.LUT R49, R49, 0x800fffff, R47, 0xf8, !PT ;  /* 0x800fffff31317812 */ /* 0x000fe400078ef82f */
[----:B------:R-:W-:Y:S01]  /*1b10*/  @!P0 LOP3.LUT R56, R43, 0x7ff00000, RZ, 0xc0, !PT ;  /* 0x7ff000002b388812 */ /* 0x000fe200078ec0ff */
[----:B0-----:R-:W-:-:S08]  /*1b20*/  DFMA R58, R50, -R42, 1 ;  /* 0x3ff00000323a742b */ /* 0x001fd0000000082a */
[----:B------:R-:W-:-:S08]  /*1b30*/  DFMA R58, R58, R58, R58 ;  /* 0x0000003a3a3a722b */ /* 0x000fd0000000003a */
[----:B------:R-:W-:Y:S01]  /*1b40*/  DFMA R50, R50, R58, R50 ;  /* 0x0000003a3232722b */ /* 0x000fe20000000032 */
[----:B------:R-:W-:Y:S01]  /*1b50*/  @!P2 SEL R59, R52, 0x63400000, !P3 ;  /* 0x63400000343ba807 */ /* 0x000fe20005800000 */
[----:B------:R-:W-:-:S03]  /*1b60*/  @!P2 IMAD.MOV.U32 R58, RZ, RZ, RZ ;  /* 0x000000ffff3aa224 */ /* 0x000fc600078e00ff */
[----:B------:R-:W-:-:S03]  /*1b70*/  @!P2 LOP3.LUT R48, R59, 0x80000000, R47, 0xf8, !PT ;  /* 0x800000003b30a812 */ /* 0x000fc600078ef82f */
[----:B------:R-:W-:Y:S01]  /*1b80*/  DFMA R60, R50, -R42, 1 ;  /* 0x3ff00000323c742b */ /* 0x000fe2000000082a */
[----:B------:R-:W-:Y:S02]  /*1b90*/  @!P2 LOP3.LUT R59, R48, 0x100000, RZ, 0xfc, !PT ;  /* 0x00100000303ba812 */ /* 0x000fe400078efcff */
[----:B------:R-:W-:-:S05]  /*1ba0*/  MOV R48, R46 ;  /* 0x0000002e00307202 */ /* 0x000fca0000000f00 */
[----:B------:R-:W-:Y:S02]  /*1bb0*/  DFMA R60, R50, R60, R50 ;  /* 0x0000003c323c722b */ /* 0x000fe40000000032 */
[----:B------:R-:W-:-:S08]  /*1bc0*/  @!P2 DFMA R48, R48, 2, -R58 ;  /* 0x400000003030a82b */ /* 0x000fd0000000083a */
[----:B------:R-:W-:-:S08]  /*1bd0*/  DMUL R58, R60, R48 ;  /* 0x000000303c3a7228 */ /* 0x000fd00000000000 */
[----:B------:R-:W-:-:S08]  /*1be0*/  DFMA R50, R58, -R42, R48 ;  /* 0x8000002a3a32722b */ /* 0x000fd00000000030 */
[----:B------:R-:W-:Y:S01]  /*1bf0*/  DFMA R50, R60, R50, R58 ;  /* 0x000000323c32722b */ /* 0x000fe2000000003a */
[----:B------:R-:W-:Y:S01]  /*1c00*/  IMAD.MOV.U32 R58, RZ, RZ, R53 ;  /* 0x000000ffff3a7224 */ /* 0x000fe200078e0035 */
[----:B------:R-:W-:-:S05]  /*1c10*/  @!P2 LOP3.LUT R58, R49, 0x7ff00000, RZ, 0xc0, !PT ;  /* 0x7ff00000313aa812 */ /* 0x000fca00078ec0ff */
[----:B------:R-:W-:-:S05]  /*1c20*/  VIADD R59, R58, 0xffffffff ;  /* 0xffffffff3a3b7836 */ /* 0x000fca0000000000 */
[----:B------:R-:W-:Y:S01]  /*1c30*/  ISETP.GT.U32.AND P0, PT, R59, 0x7feffffe, PT ;  /* 0x7feffffe3b00780c */ /* 0x000fe20003f04070 */
[----:B------:R-:W-:-:S05]  /*1c40*/  VIADD R59, R56, 0xffffffff ;  /* 0xffffffff383b7836 */ /* 0x000fca0000000000 */
[----:B------:R-:W-:-:S13]  /*1c50*/  ISETP.GT.U32.OR P0, PT, R59, 0x7feffffe, P0 ;  /* 0x7feffffe3b00780c */ /* 0x000fda0000704470 */
[----:B------:R-:W-:Y:S05]  /*1c60*/  @P0 BRA `(.L_x_26) ;  /* 0x00000000006c0947 */ /* 0x000fea0003800000 */
[----:B------:R-:W-:Y:S01]  /*1c70*/  LOP3.LUT R46, R45, 0x7ff00000, RZ, 0xc0, !PT ;  /* 0x7ff000002d2e7812 */ /* 0x000fe200078ec0ff */
[----:B------:R-:W-:-:S03]  /*1c80*/  IMAD.MOV.U32 R58, RZ, RZ, RZ ;  /* 0x000000ffff3a7224 */ /* 0x000fc600078e00ff */
[CC--:B------:R-:W-:Y:S02]  /*1c90*/  VIADDMNMX R47, R53.reuse, -R46.reuse, 0xb9600000, !PT ;  /* 0xb9600000352f7446 */ /* 0x0c0fe4000780092e */
[----:B------:R-:W-:Y:S02]  /*1ca0*/  ISETP.GE.U32.AND P0, PT, R53, R46, PT ;  /* 0x0000002e3500720c */ /* 0x000fe40003f06070 */
[----:B------:R-:W-:Y:S02]  /*1cb0*/  VIMNMX R46, PT, PT, R47, 0x46a00000, PT ;  /* 0x46a000002f2e7848 */ /* 0x000fe40003fe0100 */
[----:B------:R-:W-:-:S05]  /*1cc0*/  SEL R47, R52, 0x63400000, !P0 ;  /* 0x63400000342f7807 */ /* 0x000fca0004000000 */
[----:B------:R-:W-:-:S05]  /*1cd0*/  IMAD.IADD R46, R46, 0x1, -R47 ;  /* 0x000000012e2e7824 */ /* 0x000fca00078e0a2f */
[----:B------:R-:W-:-:S06]  /*1ce0*/  IADD3 R59, PT, PT, R46, 0x7fe00000, RZ ;  /* 0x7fe000002e3b7810 */ /* 0x000fcc0007ffe0ff */
[----:B------:R-:W-:-:S10]  /*1cf0*/  DMUL R52, R50, R58 ;  /* 0x0000003a32347228 */ /* 0x000fd40000000000 */
[----:B------:R-:W-:-:S13]  /*1d00*/  FSETP.GTU.AND P0, PT, |R53|, 1.469367938527859385e-39, PT ;  /* 0x001000003500780b */ /* 0x000fda0003f0c200 */
[----:B------:R-:W-:Y:S05]  /*1d10*/  @P0 BRA `(.L_x_27) ;  /* 0x0000000000940947 */ /* 0x000fea0003800000 */
[----:B------:R-:W-:Y:S01]  /*1d20*/  DFMA R42, R50, -R42, R48 ;  /* 0x8000002a322a722b */ /* 0x000fe20000000030 */
[----:B------:R-:W-:-:S09]  /*1d30*/  IMAD.MOV.U32 R58, RZ, RZ, RZ ;  /* 0x000000ffff3a7224 */ /* 0x000fd200078e00ff */
[C---:B------:R-:W-:Y:S02]  /*1d40*/  FSETP.NEU.AND P0, PT, R43.reuse, RZ, PT ;  /* 0x000000ff2b00720b */ /* 0x040fe40003f0d000 */
[----:B------:R-:W-:-:S04]  /*1d50*/  LOP3.LUT R44, R43, 0x80000000, R45, 0x48, !PT ;  /* 0x800000002b2c7812 */ /* 0x000fc800078e482d */
[----:B------:R-:W-:-:S07]  /*1d60*/  LOP3.LUT R59, R44, R59, RZ, 0xfc, !PT ;  /* 0x0000003b2c3b7212 */ /* 0x000fce00078efcff */
[----:B------:R-:W-:Y:S05]  /*1d70*/  @!P0 BRA `(.L_x_27) ;  /* 0x00000000007c8947 */ /* 0x000fea0003800000 */
[----:B------:R-:W-:Y:S01]  /*1d80*/  IMAD.MOV R43, RZ, RZ, -R46 ;  /* 0x000000ffff2b7224 */ /* 0x000fe200078e0a2e */
[----:B------:R-:W-:Y:S01]  /*1d90*/  IADD3 R46, PT, PT, -R46, -0x43300000, RZ ;  /* 0xbcd000002e2e7810 */ /* 0x000fe20007ffe1ff */
[----:B------:R-:W-:-:S06]  /*1da0*/  IMAD.MOV.U32 R42, RZ, RZ, RZ ;  /* 0x000000ffff2a7224 */ /* 0x000fcc00078e00ff */
[----:B------:R-:W-:Y:S02]  /*1db0*/  DFMA R42, R52, -R42, R50 ;  /* 0x8000002a342a722b */ /* 0x000fe40000000032 */
[----:B------:R-:W-:-:S08]  /*1dc0*/  DMUL.RP R50, R50, R58 ;  /* 0x0000003a32327228 */ /* 0x000fd00000008000 */
[----:B------:R-:W-:Y:S02]  /*1dd0*/  FSETP.NEU.AND P0, PT, |R43|, R46, PT ;  /* 0x0000002e2b00720b */ /* 0x000fe40003f0d200 */
[----:B------:R-:W-:Y:S02]  /*1de0*/  LOP3.LUT R43, R51, R44, RZ, 0x3c, !PT ;  /* 0x0000002c332b7212 */ /* 0x000fe400078e3cff */
[----:B------:R-:W-:Y:S02]  /*1df0*/  FSEL R52, R50, R52, !P0 ;  /* 0x0000003432347208 */ /* 0x000fe40004000000 */
[----:B------:R-:W-:Y:S01]  /*1e00*/  FSEL R53, R43, R53, !P0 ;  /* 0x000000352b357208 */ /* 0x000fe20004000000 */
[----:B------:R-:W-:Y:S06]  /*1e10*/  BRA `(.L_x_27) ;  /* 0x0000000000547947 */ /* 0x000fec0003800000 */
.L_x_26:
[----:B------:R-:W-:-:S14]  /*1e20*/  DSETP.NAN.AND P0, PT, R46, R46, PT ;  /* 0x0000002e2e00722a */ /* 0x000fdc0003f08000 */
[----:B------:R-:W-:Y:S05]  /*1e30*/  @P0 BRA `(.L_x_28) ;  /* 0x0000000000440947 */ /* 0x000fea0003800000 */
[----:B------:R-:W-:-:S14]  /*1e40*/  DSETP.NAN.AND P0, PT, R44, R44, PT ;  /* 0x0000002c2c00722a */ /* 0x000fdc0003f08000 */
[----:B------:R-:W-:Y:S05]  /*1e50*/  @P0 BRA `(.L_x_29) ;  /* 0x0000000000300947 */ /* 0x000fea0003800000 */
[----:B------:R-:W-:Y:S01]  /*1e60*/  ISETP.NE.AND P0, PT, R58, R56, PT ;  /* 0x000000383a00720c */ /* 0x000fe20003f05270 */
[----:B------:R-:W-:Y:S01]  /*1e70*/  IMAD.MOV.U32 R53, RZ, RZ, -0x80000 ;  /* 0xfff80000ff357424 */ /* 0x000fe200078e00ff */
[----:B------:R-:W-:-:S11]  /*1e80*/  MOV R52, 0x0 ;  /* 0x0000000000347802 */ /* 0x000fd60000000f00 */
[----:B------:R-:W-:Y:S05]  /*1e90*/  @!P0 BRA `(.L_x_27) ;  /* 0x0000000000348947 */ /* 0x000fea0003800000 */
[----:B------:R-:W-:Y:S02]  /*1ea0*/  ISETP.NE.AND P0, PT, R58, 0x7ff00000, PT ;  /* 0x7ff000003a00780c */ /* 0x000fe40003f05270 */
[----:B------:R-:W-:Y:S02]  /*1eb0*/  LOP3.LUT R53, R47, 0x80000000, R45, 0x48, !PT ;  /* 0x800000002f357812 */ /* 0x000fe400078e482d */
[----:B------:R-:W-:-:S13]  /*1ec0*/  ISETP.EQ.OR P0, PT, R56, RZ, !P0 ;  /* 0x000000ff3800720c */ /* 0x000fda0004702670 */
[----:B------:R-:W-:Y:S01]  /*1ed0*/  @P0 LOP3.LUT R42, R53, 0x7ff00000, RZ, 0xfc, !PT ;  /* 0x7ff00000352a0812 */ /* 0x000fe200078efcff */
[----:B------:R-:W-:Y:S02]  /*1ee0*/  @!P0 IMAD.MOV.U32 R52, RZ, RZ, RZ ;  /* 0x000000ffff348224 */ /* 0x000fe400078e00ff */
[----:B------:R-:W-:Y:S02]  /*1ef0*/  @P0 IMAD.MOV.U32 R52, RZ, RZ, RZ ;  /* 0x000000ffff340224 */ /* 0x000fe400078e00ff */
[----:B------:R-:W-:Y:S01]  /*1f00*/  @P0 IMAD.MOV.U32 R53, RZ, RZ, R42 ;  /* 0x000000ffff350224 */ /* 0x000fe200078e002a */
[----:B------:R-:W-:Y:S06]  /*1f10*/  BRA `(.L_x_27) ;  /* 0x0000000000147947 */ /* 0x000fec0003800000 */
.L_x_29:
[----:B------:R-:W-:Y:S02]  /*1f20*/  LOP3.LUT R53, R45, 0x80000, RZ, 0xfc, !PT ;  /* 0x000800002d357812 */ /* 0x000fe400078efcff */
[----:B------:R-:W-:Y:S01]  /*1f30*/  MOV R52, R44 ;  /* 0x0000002c00347202 */ /* 0x000fe20000000f00 */
[----:B------:R-:W-:Y:S06]  /*1f40*/  BRA `(.L_x_27) ;  /* 0x0000000000087947 */ /* 0x000fec0003800000 */
.L_x_28:
[----:B------:R-:W-:Y:S01]  /*1f50*/  LOP3.LUT R53, R47, 0x80000, RZ, 0xfc, !PT ;  /* 0x000800002f357812 */ /* 0x000fe200078efcff */
[----:B------:R-:W-:-:S07]  /*1f60*/  IMAD.MOV.U32 R52, RZ, RZ, R46 ;  /* 0x000000ffff347224 */ /* 0x000fce00078e002e */
.L_x_27:
[----:B------:R-:W-:Y:S05]  /*1f70*/  BSYNC.RECONVERGENT B3 ;  /* 0x0000000000037941 */ /* 0x000fea0003800200 */
.L_x_25:
[----:B------:R-:W-:Y:S02]  /*1f80*/  IMAD.MOV.U32 R42, RZ, RZ, R54 ;  /* 0x000000ffff2a7224 */ /* 0x000fe400078e0036 */
[----:B------:R-:W-:-:S04]  /*1f90*/  IMAD.MOV.U32 R43, RZ, RZ, 0x0 ;  /* 0x00000000ff2b7424 */ /* 0x000fc800078e00ff */
[----:B------:R-:W-:Y:S05]  /*1fa0*/  RET.REL.NODEC R42 `(_Z24calculateForcesNeighbouriPdS_S_S_dddP4CellP12ParticleNodeS_S_d) ;  /* 0xffffffe02a147950 */ /* 0x000fea0003c3ffff */
        .weak           $__internal_1_$__cuda_sm20_dsqrt_rn_f64_mediumpath_v1
        .type           $__internal_1_$__cuda_sm20_dsqrt_rn_f64_mediumpath_v1,@function
        .size           $__internal_1_$__cuda_sm20_dsqrt_rn_f64_mediumpath_v1,(.L_x_152 - $__internal_1_$__cuda_sm20_dsqrt_rn_f64_mediumpath_v1)
$__internal_1_$__cuda_sm20_dsqrt_rn_f64_mediumpath_v1:
[----:B------:R-:W-:Y:S01]  /*1fb0*/  ISETP.GE.U32.AND P0, PT, R50, -0x3400000, PT ;  /* 0xfcc000003200780c */ /* 0x000fe20003f06070 */
[----:B------:R-:W-:Y:S01]  /*1fc0*/  BSSY.RECONVERGENT B3, `(.L_x_30) ;  /* 0x0000024000037945 */ /* 0x000fe20003800200 */
[----:B------:R-:W-:-:S11]  /*1fd0*/  IMAD.MOV.U32 R3, RZ, RZ, R49 ;  /* 0x000000ffff037224 */ /* 0x000fd600078e0031 */
[----:B------:R-:W-:Y:S05]  /*1fe0*/  @!P0 BRA `(.L_x_31) ;  /* 0x0000000000208947 */ /* 0x000fea0003800000 */
[----:B------:R-:W-:-:S10]  /*1ff0*/  DFMA.RM R2, R4, R2, R42 ;  /* 0x000000020402722b */ /* 0x000fd4000000402a */
[----:B------:R-:W-:-:S04]  /*2000*/  IADD3 R4, P0, PT, R2, 0x1, RZ ;  /* 0x0000000102047810 */ /* 0x000fc80007f1e0ff */
[----:B------:R-:W-:-:S06]  /*2010*/  IADD3.X R5, PT, PT, RZ, R3, RZ, P0, !PT ;  /* 0x00000003ff057210 */ /* 0x000fcc00007fe4ff */
[----:B------:R-:W-:-:S08]  /*2020*/  DFMA.RP R44, -R2, R4, R44 ;  /* 0x00000004022c722b */ /* 0x000fd0000000812c */
[----:B------:R-:W-:-:S06]  /*2030*/  DSETP.GT.AND P0, PT, R44, RZ, PT ;  /* 0x000000ff2c00722a */ /* 0x000fcc0003f04000 */
[----:B------:R-:W-:Y:S02]  /*2040*/  FSEL R2, R4, R2, P0 ;  /* 0x0000000204027208 */ /* 0x000fe40000000000 */
[----:B------:R-:W-:Y:S01]  /*2050*/  FSEL R3, R5, R3, P0 ;  /* 0x0000000305037208 */ /* 0x000fe20000000000 */
[----:B------:R-:W-:Y:S06]  /*2060*/  BRA `(.L_x_32) ;  /* 0x0000000000647947 */ /* 0x000fec0003800000 */
.L_x_31:
[----:B------:R-:W-:-:S14]  /*2070*/  DSETP.NE.AND P0, PT, R44, RZ, PT ;  /* 0x000000ff2c00722a */ /* 0x000fdc0003f05000 */
[----:B------:R-:W-:Y:S05]  /*2080*/  @!P0 BRA `(.L_x_33) ;  /* 0x0000000000588947 */ /* 0x000fea0003800000 */
[----:B------:R-:W-:-:S13]  /*2090*/  ISETP.GE.AND P0, PT, R45, RZ, PT ;  /* 0x000000ff2d00720c */ /* 0x000fda0003f06270 */
[----:B------:R-:W-:Y:S02]  /*20a0*/  @!P0 IMAD.MOV.U32 R2, RZ, RZ, 0x0 ;  /* 0x00000000ff028424 */ /* 0x000fe400078e00ff */
[----:B------:R-:W-:Y:S01]  /*20b0*/  @!P0 IMAD.MOV.U32 R3, RZ, RZ, -0x80000 ;  /* 0xfff80000ff038424 */ /* 0x000fe200078e00ff */
[----:B------:R-:W-:Y:S06]  /*20c0*/  @!P0 BRA `(.L_x_32) ;  /* 0x00000000004c8947 */ /* 0x000fec0003800000 */
[----:B------:R-:W-:-:S13]  /*20d0*/  ISETP.GT.AND P0, PT, R45, 0x7fefffff, PT ;  /* 0x7fefffff2d00780c */ /* 0x000fda0003f04270 */
[----:B------:R-:W-:Y:S05]  /*20e0*/  @P0 BRA `(.L_x_33) ;  /* 0x0000000000400947 */ /* 0x000fea0003800000 */
[----:B------:R-:W-:Y:S01]  /*20f0*/  DMUL R2, R44, 8.11296384146066816958e+31 ;  /* 0x469000002c027828 */ /* 0x000fe20000000000 */
[----:B------:R-:W-:Y:S01]  /*2100*/  IMAD.MOV.U32 R4, RZ, RZ, RZ ;  /* 0x000000ffff047224 */ /* 0x000fe200078e00ff */
[----:B------:R-:W-:Y:S01]  /*2110*/  MOV R43, 0x3fd80000 ;  /* 0x3fd80000002b7802 */ /* 0x000fe20000000f00 */
[----:B------:R-:W-:-:S03]  /*2120*/  IMAD.MOV.U32 R42, RZ, RZ, 0x0 ;  /* 0x00000000ff2a7424 */ /* 0x000fc600078e00ff */
[----:B------:R-:W0:Y:S02]  /*2130*/  MUFU.RSQ64H R5, R3 ;  /* 0x0000000300057308 */ /* 0x000e240000001c00 */
[----:B0-----:R-:W-:-:S08]  /*2140*/  DMUL R44, R4, R4 ;  /* 0x00000004042c7228 */ /* 0x001fd00000000000 */
[----:B------:R-:W-:-:S08]  /*2150*/  DFMA R44, R2, -R44, 1 ;  /* 0x3ff00000022c742b */ /* 0x000fd0000000082c */
[----:B------:R-:W-:Y:S02]  /*2160*/  DFMA R42, R44, R42, 0.5 ;  /* 0x3fe000002c2a742b */ /* 0x000fe4000000002a */
[----:B------:R-:W-:-:S08]  /*2170*/  DMUL R44, R4, R44 ;  /* 0x0000002c042c7228 */ /* 0x000fd00000000000 */
[----:B------:R-:W-:-:S08]  /*2180*/  DFMA R42, R42, R44, R4 ;  /* 0x0000002c2a2a722b */ /* 0x000fd00000000004 */
[----:B------:R-:W-:Y:S02]  /*2190*/  DMUL R4, R2, R42 ;  /* 0x0000002a02047228 */ /* 0x000fe40000000000 */
[----:B------:R-:W-:-:S06]  /*21a0*/  VIADD R43, R43, 0xfff00000 ;  /* 0xfff000002b2b7836 */ /* 0x000fcc0000000000 */
[----:B------:R-:W-:-:S08]  /*21b0*/  DFMA R44, R4, -R4, R2 ;  /* 0x80000004042c722b */ /* 0x000fd00000000002 */
[----:B------:R-:W-:-:S10]  /*21c0*/  DFMA R2, R42, R44, R4 ;  /* 0x0000002c2a02722b */ /* 0x000fd40000000004 */
[----:B------:R-:W-:Y:S01]  /*21d0*/  VIADD R3, R3, 0xfcb00000 ;  /* 0xfcb0000003037836 */ /* 0x000fe20000000000 */
[----:B------:R-:W-:Y:S06]  /*21e0*/  BRA `(.L_x_32) ;  /* 0x0000000000047947 */ /* 0x000fec0003800000 */
.L_x_33:
[----:B------:R-:W-:-:S11]  /*21f0*/  DADD R2, R44, R44 ;  /* 0x000000002c027229 */ /* 0x000fd6000000002c */
.L_x_32:
[----:B------:R-:W-:Y:S05]  /*2200*/  BSYNC.RECONVERGENT B3 ;  /* 0x0000000000037941 */ /* 0x000fea0003800200 */
.L_x_30:
[----:B------:R-:W-:-:S04]  /*2210*/  IMAD.MOV.U32 R41, RZ, RZ, 0x0 ;  /* 0x00000000ff297424 */ /* 0x000fc800078e00ff */
[----:B------:R-:W-:Y:S05]  /*2220*/  RET.REL.NODEC R40 `(_Z24calculateForcesNeighbouriPdS_S_S_dddP4CellP12ParticleNodeS_S_d) ;  /* 0xffffffdc28747950 */ /* 0x000fea0003c3ffff */
.L_x_34:
[----:B------:R-:W-:-:S00]  /*2230*/  BRA `(.L_x_34) ;  /* 0xfffffffc00fc7947 */ /* 0x000fc0000383ffff */
[----:B------:R-:W-:-:S00]  /*2240*/  NOP ;  /* 0x0000000000007918 */ /* 0x000fc00000000000 */
        /* <DEDUP_REMOVED lines=11> */
.L_x_152:


//--------------------- .text._Z13neighbourlistiPdP4CellP12ParticleNodeS_S_ii --------------------------
	.section	.text._Z13neighbourlistiPdP4CellP12ParticleNodeS_S_ii,"ax",@progbits
	.align	128
        .global         _Z13neighbourlistiPdP4CellP12ParticleNodeS_S_ii
        .type           _Z13neighbourlistiPdP4CellP12ParticleNodeS_S_ii,@function
        .size           _Z13neighbourlistiPdP4CellP12ParticleNodeS_S_ii,(.L_x_153 - _Z13neighbourlistiPdP4CellP12ParticleNodeS_S_ii)
        .other          _Z13neighbourlistiPdP4CellP12ParticleNodeS_S_ii,@"STO_CUDA_ENTRY STV_DEFAULT"
_Z13neighbourlistiPdP4CellP12ParticleNodeS_S_ii:
.text._Z13neighbourlistiPdP4CellP12ParticleNodeS_S_ii:
[----:B------:R-:W0:Y:S01]  /*0000*/  LDC R1, c[0x0][0x37c] ;  /* 0x0000df00ff017b82 */ /* 0x000e220000000800 */
[----:B------:R-:W1:Y:S01]  /*0010*/  S2R R5, SR_TID.X ;  /* 0x0000000000057919 */ /* 0x000e620000002100 */
[----:B------:R-:W2:Y:S06]  /*0020*/  LDCU UR5, c[0x0][0x2fc] ;  /* 0x00005f80ff0577ac */ /* 0x000eac0008000800 */
[----:B------:R-:W1:Y:S01]  /*0030*/  S2UR UR6, SR_CTAID.X ;  /* 0x00000000000679c3 */ /* 0x000e620000002500 */
[----:B0-----:R-:W-:Y:S01]  /*0040*/  VIADD R1, R1, 0xfffffff0 ;  /* 0xfffffff001017836 */ /* 0x001fe20000000000 */
[----:B------:R-:W-:Y:S01]  /*0050*/  BSSY.RECONVERGENT B0, `(.L_x_35) ;  /* 0x00000dc000007945 */ /* 0x000fe20003800200 */
[----:B------:R-:W0:Y:S01]  /*0060*/  LDCU UR7, c[0x0][0x380] ;  /* 0x00007000ff0777ac */ /* 0x000e220008000800 */
[----:B------:R-:W3:Y:S04]  /*0070*/  LDCU UR4, c[0x0][0x2f8] ;  /* 0x00005f00ff0477ac */ /* 0x000ee80008000800 */
[----:B------:R-:W1:Y:S01]  /*0080*/  LDC R0, c[0x0][0x360] ;  /* 0x0000d800ff007b82 */ /* 0x000e620000000800 */
[----:B------:R-:W4:Y:S01]  /*0090*/  LDCU.64 UR36, c[0x0][0x358] ;  /* 0x00006b00ff2477ac */ /* 0x000f220008000a00 */
[----:B---3--:R-:W-:-:S05]  /*00a0*/  IADD3 R16, P1, PT, R1, UR4, RZ ;  /* 0x0000000401107c10 */ /* 0x008fca000ff3e0ff */
[----:B--2---:R-:W-:Y:S02]  /*00b0*/  IMAD.X R2, RZ, RZ, UR5, P1 ;  /* 0x00000005ff027e24 */ /* 0x004fe400088e06ff */
[----:B-1----:R-:W-:-:S05]  /*00c0*/  IMAD R7, R0, UR6, R5 ;  /* 0x0000000600077c24 */ /* 0x002fca000f8e0205 */
[----:B0-----:R-:W-:-:S13]  /*00d0*/  ISETP.GE.AND P0, PT, R7, UR7, PT ;  /* 0x0000000707007c0c */ /* 0x001fda000bf06270 */
[----:B----4-:R-:W-:Y:S05]  /*00e0*/  @P0 BRA `(.L_x_36) ;  /* 0x0000000c00480947 */ /* 0x010fea0003800000 */
[----:B------:R-:W0:Y:S01]  /*00f0*/  LDC.64 R10, c[0x0][0x388] ;  /* 0x0000e200ff0a7b82 */ /* 0x000e220000000a00 */
[----:B------:R-:W-:-:S04]  /*0100*/  IMAD R3, R7, 0x3, RZ ;  /* 0x0000000307037824 */ /* 0x000fc800078e02ff */
[----:B0-----:R-:W-:-:S05]  /*0110*/  IMAD.WIDE R10, R3, 0x8, R10 ;  /* 0x00000008030a7825 */ /* 0x001fca00078e020a */
[----:B------:R-:W2:Y:S04]  /*0120*/  LDG.E.64 R8, desc[UR36][R10.64] ;  /* 0x000000240a087981 */ /* 0x000ea8000c1e1b00 */
[----:B------:R-:W3:Y:S01]  /*0130*/  LDG.E.64 R32, desc[UR36][R10.64+0x8] ;  /* 0x000008240a207981 */ /* 0x000ee2000c1e1b00 */
[----:B------:R-:W-:Y:S01]  /*0140*/  BSSY.RECONVERGENT B1, `(.L_x_37) ;  /* 0x000000c000017945 */ /* 0x000fe20003800200 */
[----:B--2---:R-:W-:Y:S02]  /*0150*/  DSETP.GEU.AND P0, PT, R8, RZ, PT ;  /* 0x000000ff0800722a */ /* 0x004fe40003f0e000 */
[----:B---3--:R-:W-:-:S12]  /*0160*/  DSETP.GEU.AND P1, PT, R32, RZ, PT ;  /* 0x000000ff2000722a */ /* 0x008fd80003f2e000 */
[----:B------:R-:W-:-:S07]  /*0170*/  @!P0 DADD R8, -RZ, -R8 ;  /* 0x00000000ff088229 */ /* 0x000fce0000000908 */
[----:B------:R0:W-:Y:S01]  /*0180*/  @!P0 STG.E.64 desc[UR36][R10.64], R8 ;  /* 0x000000080a008986 */ /* 0x0001e2000c101b24 */
[----:B------:R-:W-:Y:S05]  /*0190*/  @!P0 BRA `(.L_x_38) ;  /* 0x0000000000188947 */ /* 0x000fea0003800000 */
[----:B------:R-:W1:Y:S02]  /*01a0*/  LDC.64 R12, c[0x0][0x3a8] ;  /* 0x0000ea00ff0c7b82 */ /* 0x000e640000000a00 */
[----:B-1----:R-:W2:Y:S02]  /*01b0*/  LDG.E.64 R12, desc[UR36][R12.64] ;  /* 0x000000240c0c7981 */ /* 0x002ea4000c1e1b00 */
[----:B--2---:R-:W-:-:S14]  /*01c0*/  DSETP.GE.AND P0, PT, R8, R12, PT ;  /* 0x0000000c0800722a */ /* 0x004fdc0003f06000 */
[----:B------:R-:W-:-:S08]  /*01d0*/  @P0 DADD R14, R12, R12 ;  /* 0x000000000c0e0229 */ /* 0x000fd0000000000c */
[----:B0-----:R-:W-:-:S07]  /*01e0*/  @P0 DADD R8, -R8, R14 ;  /* 0x0000000008080229 */ /* 0x001fce000000010e */
[----:B------:R1:W-:Y:S04]  /*01f0*/  @P0 STG.E.64 desc[UR36][R10.64], R8 ;  /* 0x000000080a000986 */ /* 0x0003e8000c101b24 */
.L_x_38:
[----:B------:R-:W-:Y:S05]  /*0200*/  BSYNC.RECONVERGENT B1 ;  /* 0x0000000000017941 */ /* 0x000fea0003800200 */
.L_x_37:
[----:B------:R-:W-:Y:S04]  /*0210*/  BSSY.RECONVERGENT B1, `(.L_x_39) ;  /* 0x000000c000017945 */ /* 0x000fe80003800200 */
[----:B------:R-:W-:Y:S05]  /*0220*/  @!P1 BRA `(.L_x_40) ;  /* 0x0000000000209947 */ /* 0x000fea0003800000 */
[----:B------:R-:W2:Y:S02]  /*0230*/  LDC.64 R12, c[0x0][0x3a8] ;  /* 0x0000ea00ff0c7b82 */ /* 0x000ea40000000a00 */
[----:B--2---:R-:W2:Y:S02]  /*0240*/  LDG.E.64 R12, desc[UR36][R12.64+0x8] ;  /* 0x000008240c0c7981 */ /* 0x004ea4000c1e1b00 */
[----:B--2---:R-:W-:-:S14]  /*0250*/  DSETP.GE.AND P0, PT, R32, R12, PT ;  /* 0x0000000c2000722a */ /* 0x004fdc0003f06000 */
[----:B------:R-:W-:Y:S05]  /*0260*/  @!P0 BRA `(.L_x_41) ;  /* 0x0000000000188947 */ /* 0x000fea0003800000 */
[----:B------:R-:W-:-:S08]  /*0270*/  DADD R12, R12, R12 ;  /* 0x000000000c0c7229 */ /* 0x000fd0000000000c */
[----:B------:R-:W-:-:S07]  /*0280*/  DADD R32, -R32, R12 ;  /* 0x0000000020207229 */ /* 0x000fce000000010c */
[----:B------:R3:W-:Y:S01]  /*0290*/  STG.E.64 desc[UR36][R10.64+0x8], R32 ;  /* 0x000008200a007986 */ /* 0x0007e2000c101b24 */
[----:B------:R-:W-:Y:S05]  /*02a0*/  BRA `(.L_x_41) ;  /* 0x0000000000087947 */ /* 0x000fea0003800000 */
.L_x_40:
[----:B------:R-:W-:-:S07]  /*02b0*/  DADD R32, -RZ, -R32 ;  /* 0x00000000ff207229 */ /* 0x000fce0000000920 */
[----:B------:R2:W-:Y:S04]  /*02c0*/  STG.E.64 desc[UR36][R10.64+0x8], R32 ;  /* 0x000008200a007986 */ /* 0x0005e8000c101b24 */
.L_x_41:
[----:B------:R-:W-:Y:S05]  /*02d0*/  BSYNC.RECONVERGENT B1 ;  /* 0x0000000000017941 */ /* 0x000fea0003800200 */
.L_x_39:
[----:B------:R-:W4:Y:S01]  /*02e0*/  LDG.E.64 R26, desc[UR36][R10.64+0x10] ;  /* 0x000010240a1a7981 */ /* 0x000f22000c1e1b00 */
[----:B------:R-:W-:Y:S01]  /*02f0*/  BSSY.RECONVERGENT B1, `(.L_x_42) ;  /* 0x000000d000017945 */ /* 0x000fe20003800200 */
[----:B----4-:R-:W-:-:S14]  /*0300*/  DSETP.GEU.AND P0, PT, R26, RZ, PT ;  /* 0x000000ff1a00722a */ /* 0x010fdc0003f0e000 */
[----:B------:R-:W-:Y:S05]  /*0310*/  @!P0 BRA `(.L_x_43) ;  /* 0x0000000000208947 */ /* 0x000fea0003800000 */
[----:B------:R-:W4:Y:S02]  /*0320*/  LDC.64 R12, c[0x0][0x3a8] ;  /* 0x0000ea00ff0c7b82 */ /* 0x000f240000000a00 */
[----:B----4-:R-:W4:Y:S02]  /*0330*/  LDG.E.64 R12, desc[UR36][R12.64+0x10] ;  /* 0x000010240c0c7981 */ /* 0x010f24000c1e1b00 */
[----:B----4-:R-:W-:-:S14]  /*0340*/  DSETP.GE.AND P0, PT, R26, R12, PT ;  /* 0x0000000c1a00722a */ /* 0x010fdc0003f06000 */
[----:B------:R-:W-:Y:S05]  /*0350*/  @!P0 BRA `(.L_x_44) ;  /* 0x0000000000188947 */ /* 0x000fea0003800000 */
[----:B------:R-:W-:-:S08]  /*0360*/  DADD R12, R12, R12 ;  /* 0x000000000c0c7229 */ /* 0x000fd0000000000c */
[----:B------:R-:W-:-:S07]  /*0370*/  DADD R26, -R26, R12 ;  /* 0x000000001a1a7229 */ /* 0x000fce000000010c */
[----:B------:R4:W-:Y:S01]  /*0380*/  STG.E.64 desc[UR36][R10.64+0x10], R26 ;  /* 0x0000101a0a007986 */ /* 0x0009e2000c101b24 */
[----:B------:R-:W-:Y:S05]  /*0390*/  BRA `(.L_x_44) ;  /* 0x0000000000087947 */ /* 0x000fea0003800000 */
.L_x_43:
[----:B------:R-:W-:-:S07]  /*03a0*/  DADD R26, -RZ, -R26 ;  /* 0x00000000ff1a7229 */ /* 0x000fce000000091a */
[----:B------:R4:W-:Y:S04]  /*03b0*/  STG.E.64 desc[UR36][R10.64+0x10], R26 ;  /* 0x0000101a0a007986 */ /* 0x0009e8000c101b24 */
.L_x_44:
[----:B------:R-:W-:Y:S05]  /*03c0*/  BSYNC.RECONVERGENT B1 ;  /* 0x0000000000017941 */ /* 0x000fea0003800200 */
.L_x_42:
[----:B------:R-:W5:Y:S02]  /*03d0*/  LDC.64 R28, c[0x0][0x3a0] ;  /* 0x0000e800ff1c7b82 */ /* 0x000f640000000a00 */
[----:B-----5:R-:W5:Y:S01]  /*03e0*/  LDG.E.64 R28, desc[UR36][R28.64] ;  /* 0x000000241c1c7981 */ /* 0x020f62000c1e1b00 */
[----:B01234-:R-:W-:Y:S01]  /*03f0*/  IMAD.MOV.U32 R10, RZ, RZ, 0x1 ;  /* 0x00000001ff0a7424 */ /* 0x01ffe200078e00ff */
[----:B------:R-:W-:Y:S01]  /*0400*/  FSETP.GEU.AND P1, PT, |R9|, 6.5827683646048100446e-37, PT ;  /* 0x036000000900780b */ /* 0x000fe20003f2e200 */
[----:B------:R-:W-:Y:S01]  /*0410*/  BSSY.RECONVERGENT B1, `(.L_x_45) ;  /* 0x0000013000017945 */ /* 0x000fe20003800200 */
[----:B-----5:R-:W0:Y:S03]  /*0420*/  MUFU.RCP64H R11, R29 ;  /* 0x0000001d000b7308 */ /* 0x020e260000001800 */
[----:B0-----:R-:W-:-:S08]  /*0430*/  DFMA R12, -R28, R10, 1 ;  /* 0x3ff000001c0c742b */ /* 0x001fd0000000010a */
        /* <DEDUP_REMOVED lines=12> */
[----:B------:R-:W-:-:S07]  /*0500*/  IMAD.MOV.U32 R15, RZ, RZ, R29 ;  /* 0x000000ffff0f7224 */ /* 0x000fce00078e001d */
[----:B------:R-:W-:Y:S05]  /*0510*/  CALL.REL.NOINC `($__internal_2_$__cuda_sm20_div_rn_f64_full) ;  /* 0x0000001400c87944 */ /* 0x000fea0003c00000 */
[----:B------:R-:W-:Y:S01]  /*0520*/  IMAD.MOV.U32 R10, RZ, RZ, R12 ;  /* 0x000000ffff0a7224 */ /* 0x000fe200078e000c */
[----:B------:R-:W-:-:S07]  /*0530*/  MOV R11, R13 ;  /* 0x0000000d000b7202 */ /* 0x000fce0000000f00 */
.L_x_46:
[----:B------:R-:W-:Y:S05]  /*0540*/  BSYNC.RECONVERGENT B1 ;  /* 0x0000000000017941 */ /* 0x000fea0003800200 */
.L_x_45:
[----:B------:R-:W0:Y:S02]  /*0550*/  LDC.64 R30, c[0x0][0x3a0] ;  /* 0x0000e800ff1e7b82 */ /* 0x000e240000000a00 */
[----:B0-----:R-:W2:Y:S01]  /*0560*/  LDG.E.64 R30, desc[UR36][R30.64+0x8] ;  /* 0x000008241e1e7981 */ /* 0x001ea2000c1e1b00 */
[----:B------:R-:W-:Y:S01]  /*0570*/  IMAD.MOV.U32 R8, RZ, RZ, 0x1 ;  /* 0x00000001ff087424 */ /* 0x000fe200078e00ff */
[----:B------:R-:W-:Y:S01]  /*0580*/  FSETP.GEU.AND P1, PT, |R33|, 6.5827683646048100446e-37, PT ;  /* 0x036000002100780b */ /* 0x000fe20003f2e200 */
[----:B------:R0:W1:Y:S01]  /*0590*/  F2I.F64.TRUNC R10, R10 ;  /* 0x0000000a000a7311 */ /* 0x000062000030d100 */
[----:B------:R-:W-:Y:S07]  /*05a0*/  BSSY.RECONVERGENT B1, `(.L_x_47) ;  /* 0x0000013000017945 */ /* 0x000fee0003800200 */
[----:B--2---:R-:W2:Y:S02]  /*05b0*/  MUFU.RCP64H R9, R31 ;  /* 0x0000001f00097308 */ /* 0x004ea40000001800 */
[----:B--2---:R-:W-:-:S08]  /*05c0*/  DFMA R12, -R30, R8, 1 ;  /* 0x3ff000001e0c742b */ /* 0x004fd00000000108 */
        /* <DEDUP_REMOVED lines=15> */
[----:B------:R-:W-:Y:S05]  /*06c0*/  CALL.REL.NOINC `($__internal_2_$__cuda_sm20_div_rn_f64_full) ;  /* 0x00000014005c7944 */ /* 0x000fea0003c00000 */
.L_x_48:
[----:B------:R-:W-:Y:S05]  /*06d0*/  BSYNC.RECONVERGENT B1 ;  /* 0x0000000000017941 */ /* 0x000fea0003800200 */
.L_x_47:
        /* <DEDUP_REMOVED lines=23> */
[----:B------:R-:W-:Y:S05]  /*0850*/  CALL.REL.NOINC `($__internal_2_$__cuda_sm20_div_rn_f64_full) ;  /* 0x0000001000f87944 */ /* 0x000fea0003c00000 */
[----:B------:R-:W-:Y:S02]  /*0860*/  IMAD.MOV.U32 R8, RZ, RZ, R12 ;  /* 0x000000ffff087224 */ /* 0x000fe400078e000c */
[----:B------:R-:W-:-:S07]  /*0870*/  IMAD.MOV.U32 R9, RZ, RZ, R13 ;  /* 0x000000ffff097224 */ /* 0x000fce00078e000d */
.L_x_50:
[----:B------:R-:W-:Y:S05]  /*0880*/  BSYNC.RECONVERGENT B1 ;  /* 0x0000000000017941 */ /* 0x000fea0003800200 */
.L_x_49:
[----:B------:R-:W0:Y:S02]  /*0890*/  LDC.64 R14, c[0x0][0x3a8] ;  /* 0x0000ea00ff0e7b82 */ /* 0x000e240000000a00 */
[----:B0-----:R-:W2:Y:S01]  /*08a0*/  LDG.E.64 R14, desc[UR36][R14.64] ;  /* 0x000000240e0e7981 */ /* 0x001ea2000c1e1b00 */
[----:B------:R-:W0:Y:S01]  /*08b0*/  MUFU.RCP64H R13, R29 ;  /* 0x0000001d000d7308 */ /* 0x000e220000001800 */
[----:B------:R-:W-:Y:S01]  /*08c0*/  IMAD.MOV.U32 R12, RZ, RZ, 0x1 ;  /* 0x00000001ff0c7424 */ /* 0x000fe200078e00ff */
[----:B------:R-:W-:-:S06]  /*08d0*/  VIMNMX R10, PT, PT, RZ, R10, !PT ;  /* 0x0000000aff0a7248 */ /* 0x000fcc0007fe0100 */
[----:B------:R1:W3:Y:S01]  /*08e0*/  F2I.F64.TRUNC R17, R8 ;  /* 0x0000000800117311 */ /* 0x0002e2000030d100 */
        /* <DEDUP_REMOVED lines=11> */
[----:B-1-3--:R-:W-:Y:S05]  /*09a0*/  @P0 BRA P1, `(.L_x_51) ;  /* 0x0000000000180947 */ /* 0x00afea0000800000 */
[----:B------:R-:W-:Y:S01]  /*09b0*/  IMAD.MOV.U32 R9, RZ, RZ, R15 ;  /* 0x000000ffff097224 */ /* 0x000fe200078e000f */
[----:B------:R-:W-:Y:S01]  /*09c0*/  MOV R8, R14 ;  /* 0x0000000e00087202 */ /* 0x000fe20000000f00 */
[----:B------:R-:W-:Y:S01]  /*09d0*/  IMAD.MOV.U32 R12, RZ, RZ, R28 ;  /* 0x000000ffff0c7224 */ /* 0x000fe200078e001c */
[----:B------:R-:W-:Y:S01]  /*09e0*/  MOV R0, 0xa10 ;  /* 0x00000a1000007802 */ /* 0x000fe20000000f00 */
[----:B------:R-:W-:-:S07]  /*09f0*/  IMAD.MOV.U32 R15, RZ, RZ, R29 ;  /* 0x000000ffff0f7224 */ /* 0x000fce00078e001d */
[----:B------:R-:W-:Y:S05]  /*0a00*/  CALL.REL.NOINC `($__internal_2_$__cuda_sm20_div_rn_f64_full) ;  /* 0x00000010008c7944 */ /* 0x000fea0003c00000 */
.L_x_51:
        /* <DEDUP_REMOVED lines=24> */
[----:B------:R-:W-:Y:S05]  /*0b90*/  CALL.REL.NOINC `($__internal_2_$__cuda_sm20_div_rn_f64_full) ;  /* 0x0000001000287944 */ /* 0x000fea0003c00000 */
[----:B------:R-:W-:Y:S02]  /*0ba0*/  IMAD.MOV.U32 R8, RZ, RZ, R12 ;  /* 0x000000ffff087224 */ /* 0x000fe400078e000c */
[----:B------:R-:W-:-:S07]  /*0bb0*/  IMAD.MOV.U32 R9, RZ, RZ, R13 ;  /* 0x000000ffff097224 */ /* 0x000fce00078e000d */
.L_x_52:
        /* <DEDUP_REMOVED lines=25> */
.L_x_53:
[----:B------:R-:W0:Y:S01]  /*0d50*/  F2I.F64.TRUNC R12, R12 ;  /* 0x0000000c000c7311 */ /* 0x000e22000030d100 */
[----:B------:R-:W1:Y:S08]  /*0d60*/  LDC.64 R8, c[0x0][0x398] ;  /* 0x0000e600ff087b82 */ /* 0x000e700000000a00 */
[----:B------:R-:W2:Y:S01]  /*0d70*/  LDC.64 R14, c[0x0][0x390] ;  /* 0x0000e400ff0e7b82 */ /* 0x000ea20000000a00 */
[----:B0-----:R-:W-:-:S05]  /*0d80*/  VIADDMNMX R0, R12, 0xffffffff, R17, PT ;  /* 0xffffffff0c007846 */ /* 0x001fca0003800111 */
[----:B------:R-:W-:-:S04]  /*0d90*/  IMAD R3, R27, R0, RZ ;  /* 0x000000001b037224 */ /* 0x000fc800078e02ff */
[----:B------:R-:W-:Y:S02]  /*0da0*/  IMAD R3, R26, R3, R10 ;  /* 0x000000031a037224 */ /* 0x000fe400078e020a */
[----:B-1----:R-:W-:-:S04]  /*0db0*/  IMAD.WIDE R8, R7, 0x8, R8 ;  /* 0x0000000807087825 */ /* 0x002fc800078e0208 */
[----:B------:R-:W-:Y:S01]  /*0dc0*/  IMAD R3, R27, R28, R3 ;  /* 0x0000001c1b037224 */ /* 0x000fe200078e0203 */
[----:B------:R0:W-:Y:S03]  /*0dd0*/  STG.E desc[UR36][R8.64], R7 ;  /* 0x0000000708007986 */ /* 0x0001e6000c101924 */
[----:B--2---:R-:W-:-:S06]  /*0de0*/  IMAD.WIDE R10, R3, 0x4, R14 ;  /* 0x00000004030a7825 */ /* 0x004fcc00078e020e */
[----:B------:R-:W2:Y:S04]  /*0df0*/  ATOMG.E.EXCH.STRONG.GPU PT, R11, desc[UR36][R10.64], R7 ;  /* 0x800000070a0b79a8 */ /* 0x000ea8000c1ef124 */
[----:B--2---:R0:W-:Y:S02]  /*0e00*/  STG.E desc[UR36][R8.64+0x4], R11 ;  /* 0x0000040b08007986 */ /* 0x0041e4000c101924 */
.L_x_36:
[----:B------:R-:W-:Y:S05]  /*0e10*/  BSYNC.RECONVERGENT B0 ;  /* 0x0000000000007941 */ /* 0x000fea0003800200 */
.L_x_35:
[----:B0-----:R-:W0:Y:S08]  /*0e20*/  LDC.64 R6, c[0x0][0x3b0] ;  /* 0x0000ec00ff067b82 */ /* 0x001e300000000a00 */
[----:B------:R-:W-:Y:S01]  /*0e30*/  BAR.SYNC.DEFER_BLOCKING 0x0 ;  /* 0x0000000000007b1d */ /* 0x000fe20000010000 */
[----:B0-----:R-:W-:-:S04]  /*0e40*/  ISETP.NE.AND P0, PT, R6, R7, PT ;  /* 0x000000070600720c */ /* 0x001fc80003f05270 */
[----:B------:R-:W-:-:S04]  /*0e50*/  ISETP.NE.AND P0, PT, R6, RZ, P0 ;  /* 0x000000ff0600720c */ /* 0x000fc80000705270 */
[----:B------:R-:W-:-:S13]  /*0e60*/  ISETP.NE.OR P0, PT, R5, RZ, P0 ;  /* 0x000000ff0500720c */ /* 0x000fda0000705670 */
[----:B------:R-:W-:Y:S05]  /*0e70*/  @P0 EXIT ;  /* 0x000000000000094d */ /* 0x000fea0003800000 */
[----:B------:R-:W-:-:S13]  /*0e80*/  ISETP.NE.AND P0, PT, R6, RZ, PT ;  /* 0x000000ff0600720c */ /* 0x000fda0003f05270 */
[----:B------:R-:W-:Y:S05]  /*0e90*/  @P0 BRA `(.L_x_54) ;  /* 0x0000000000240947 */ /* 0x000fea0003800000 */
[----:B------:R-:W-:Y:S01]  /*0ea0*/  MOV R0, 0x28 ;  /* 0x0000002800007802 */ /* 0x000fe20000000f00 */
[----:B------:R-:W0:Y:S01]  /*0eb0*/  LDCU.64 UR4, c[0x4][URZ] ;  /* 0x01000000ff0477ac */ /* 0x000e220008000a00 */
[----:B------:R-:W-:Y:S02]  /*0ec0*/  CS2R R6, SRZ ;  /* 0x0000000000067805 */ /* 0x000fe4000001ff00 */
[----:B------:R1:W2:Y:S01]  /*0ed0*/  LDC.64 R8, c[0x4][R0] ;  /* 0x0100000000087b82 */ /* 0x0002a20000000a00 */
[----:B0-----:R-:W-:Y:S02]  /*0ee0*/  IMAD.U32 R4, RZ, RZ, UR4 ;  /* 0x00000004ff047e24 */ /* 0x001fe4000f8e00ff */
[----:B-1----:R-:W-:-:S07]  /*0ef0*/  IMAD.U32 R5, RZ, RZ, UR5 ;  /* 0x00000005ff057e24 */ /* 0x002fce000f8e00ff */
[----:B------:R-:W-:-:S07]  /*0f00*/  LEPC R20, `(.L_x_55) ;  /* 0x000000001014794e */ /* 0x000fce0000000000 */
[----:B--2---:R-:W-:Y:S05]  /*0f10*/  CALL.ABS.NOINC R8 ;  /* 0x0000000008007343 */ /* 0x004fea0003c00000 */
.L_x_55:
[----:B------:R-:W-:Y:S05]  /*0f20*/  BRA `(.L_x_56) ;  /* 0x0000000000207947 */ /* 0x000fea0003800000 */
.L_x_54:
        /* <DEDUP_REMOVED lines=8> */
.L_x_56:
[----:B------:R-:W-:-:S07]  /*0fb0*/  IMAD.MOV.U32 R17, RZ, RZ, RZ ;  /* 0x000000ffff117224 */ /* 0x000fce00078e00ff */
.L_x_67:
[----:B------:R-:W0:Y:S02]  /*0fc0*/  LDC.64 R12, c[0x0][0x3a0] ;  /* 0x0000e800ff0c7b82 */ /* 0x000e240000000a00 */
[----:B0-----:R-:W2:Y:S06]  /*0fd0*/  LDG.E.64 R12, desc[UR36][R12.64] ;  /* 0x000000240c0c7981 */ /* 0x001eac000c1e1b00 */
[----:B------:R-:W0:Y:S02]  /*0fe0*/  LDC.64 R8, c[0x0][0x3a8] ;  /* 0x0000ea00ff087b82 */ /* 0x000e240000000a00 */
[----:B0-----:R-:W3:Y:S01]  /*0ff0*/  LDG.E.64 R8, desc[UR36][R8.64] ;  /* 0x0000002408087981 */ /* 0x001ee2000c1e1b00 */
[----:B------:R-:W-:Y:S01]  /*1000*/  HFMA2 R4, -RZ, RZ, 0, 5.9604644775390625e-08 ;  /* 0x00000001ff047431 */ /* 0x000fe200000001ff */
[----:B--2---:R-:W0:Y:S05]  /*1010*/  MUFU.RCP64H R5, R13 ;  /* 0x0000000d00057308 */ /* 0x004e2a0000001800 */
[----:B0-----:R-:W-:-:S08]  /*1020*/  DFMA R6, -R12, R4, 1 ;  /* 0x3ff000000c06742b */ /* 0x001fd00000000104 */
[----:B------:R-:W-:Y:S01]  /*1030*/  DFMA R6, R6, R6, R6 ;  /* 0x000000060606722b */ /* 0x000fe20000000006 */
[----:B---3--:R-:W-:-:S07]  /*1040*/  FSETP.GEU.AND P1, PT, |R9|, 6.5827683646048100446e-37, PT ;  /* 0x036000000900780b */ /* 0x008fce0003f2e200 */
        /* <DEDUP_REMOVED lines=10> */
[----:B------:R-:W-:-:S07]  /*10f0*/  MOV R0, 0x1110 ;  /* 0x0000111000007802 */ /* 0x000fce0000000f00 */
[----:B------:R-:W-:Y:S05]  /*1100*/  CALL.REL.NOINC `($__internal_2_$__cuda_sm20_div_rn_f64_full) ;  /* 0x0000000800cc7944 */ /* 0x000fea0003c00000 */
[----:B------:R-:W-:Y:S02]  /*1110*/  IMAD.MOV.U32 R10, RZ, RZ, R12 ;  /* 0x000000ffff0a7224 */ /* 0x000fe400078e000c */
[----:B------:R-:W-:-:S07]  /*1120*/  IMAD.MOV.U32 R11, RZ, RZ, R13 ;  /* 0x000000ffff0b7224 */ /* 0x000fce00078e000d */
.L_x_57:
[----:B------:R-:W0:Y:S02]  /*1130*/  LDC.64 R12, c[0x0][0x3a0] ;  /* 0x0000e800ff0c7b82 */ /* 0x000e240000000a00 */
[----:B0-----:R-:W2:Y:S06]  /*1140*/  LDG.E.64 R12, desc[UR36][R12.64+0x8] ;  /* 0x000008240c0c7981 */ /* 0x001eac000c1e1b00 */
[----:B------:R-:W0:Y:S02]  /*1150*/  LDC.64 R8, c[0x0][0x3a8] ;  /* 0x0000ea00ff087b82 */ /* 0x000e240000000a00 */
[----:B0-----:R-:W3:Y:S01]  /*1160*/  LDG.E.64 R8, desc[UR36][R8.64+0x8] ;  /* 0x0000082408087981 */ /* 0x001ee2000c1e1b00 */
[----:B------:R-:W-:Y:S01]  /*1170*/  IMAD.MOV.U32 R4, RZ, RZ, 0x1 ;  /* 0x00000001ff047424 */ /* 0x000fe200078e00ff */
[----:B------:R0:W1:Y:S08]  /*1180*/  F2I.F64.TRUNC R10, R10 ;  /* 0x0000000a000a7311 */ /* 0x000070000030d100 */
[----:B--2---:R-:W2:Y:S02]  /*1190*/  MUFU.RCP64H R5, R13 ;  /* 0x0000000d00057308 */ /* 0x004ea40000001800 */
[----:B--2---:R-:W-:-:S08]  /*11a0*/  DFMA R6, -R12, R4, 1 ;  /* 0x3ff000000c06742b */ /* 0x004fd00000000104 */
        /* <DEDUP_REMOVED lines=12> */
[----:B------:R-:W-:-:S07]  /*1270*/  MOV R0, 0x1290 ;  /* 0x0000129000007802 */ /* 0x000fce0000000f00 */
[----:B------:R-:W-:Y:S05]  /*1280*/  CALL.REL.NOINC `($__internal_2_$__cuda_sm20_div_rn_f64_full) ;  /* 0x00000008006c7944 */ /* 0x000fea0003c00000 */
[----:B------:R-:W-:Y:S01]  /*1290*/  IMAD.MOV.U32 R4, RZ, RZ, R12 ;  /* 0x000000ffff047224 */ /* 0x000fe200078e000c */
[----:B------:R-:W-:-:S07]  /*12a0*/  MOV R5, R13 ;  /* 0x0000000d00057202 */ /* 0x000fce0000000f00 */
.L_x_58:
[----:B------:R-:W0:Y:S02]  /*12b0*/  LDC.64 R12, c[0x0][0x3a0] ;  /* 0x0000e800ff0c7b82 */ /* 0x000e240000000a00 */
[----:B0-----:R-:W2:Y:S06]  /*12c0*/  LDG.E.64 R12, desc[UR36][R12.64+0x10] ;  /* 0x000010240c0c7981 */ /* 0x001eac000c1e1b00 */
[----:B------:R-:W0:Y:S02]  /*12d0*/  LDC.64 R8, c[0x0][0x3a8] ;  /* 0x0000ea00ff087b82 */ /* 0x000e240000000a00 */
[----:B0-----:R-:W3:Y:S01]  /*12e0*/  LDG.E.64 R8, desc[UR36][R8.64+0x10] ;  /* 0x0000102408087981 */ /* 0x001ee2000c1e1b00 */
[----:B------:R-:W-:Y:S01]  /*12f0*/  IMAD.MOV.U32 R6, RZ, RZ, 0x1 ;  /* 0x00000001ff067424 */ /* 0x000fe200078e00ff */
[----:B------:R-:W0:Y:S02]  /*1300*/  F2I.F64.TRUNC R5, R4 ;  /* 0x0000000400057311 */ /* 0x000e24000030d100 */
[----:B0-----:R-:W-:-:S06]  /*1310*/  IMAD R26, R10, R5, RZ ;  /* 0x000000050a1a7224 */ /* 0x001fcc00078e02ff */
[----:B--2---:R-:W0:Y:S02]  /*1320*/  MUFU.RCP64H R7, R13 ;  /* 0x0000000d00077308 */ /* 0x004e240000001800 */
        /* <DEDUP_REMOVED lines=17> */
.L_x_59:
[----:B------:R-:W0:Y:S02]  /*1440*/  F2I.F64.TRUNC R7, R6 ;  /* 0x0000000600077311 */ /* 0x000e24000030d100 */
[----:B0-----:R-:W-:-:S05]  /*1450*/  IMAD R0, R26, R7, RZ ;  /* 0x000000071a007224 */ /* 0x001fca00078e02ff */
[----:B------:R-:W-:-:S13]  /*1460*/  ISETP.GE.AND P0, PT, R17, R0, PT ;  /* 0x000000001100720c */ /* 0x000fda0003f06270 */
[----:B------:R-:W-:Y:S05]  /*1470*/  @P0 EXIT ;  /* 0x000000000000094d */ /* 0x000fea0003800000 */
[----:B------:R-:W0:Y:S02]  /*1480*/  LDC.64 R18, c[0x0][0x390] ;  /* 0x0000e400ff127b82 */ /* 0x000e240000000a00 */
[----:B0-----:R-:W-:-:S05]  /*1490*/  IMAD.WIDE.U32 R18, R17, 0x4, R18 ;  /* 0x0000000411127825 */ /* 0x001fca00078e0012 */
[----:B------:R-:W2:Y:S01]  /*14a0*/  LDG.E R0, desc[UR36][R18.64] ;  /* 0x0000002412007981 */ /* 0x000ea2000c1e1900 */
[----:B------:R-:W-:Y:S01]  /*14b0*/  BSSY.RECONVERGENT B7, `(.L_x_60) ;  /* 0x0000076000077945 */ /* 0x000fe20003800200 */
[----:B--2---:R-:W-:-:S13]  /*14c0*/  ISETP.NE.AND P0, PT, R0, -0x1, PT ;  /* 0xffffffff0000780c */ /* 0x004fda0003f05270 */
[----:B------:R-:W-:Y:S05]  /*14d0*/  @!P0 BRA `(.L_x_61) ;  /* 0x0000000400cc8947 */ /* 0x000fea0003800000 */
[----:B------:R-:W-:Y:S01]  /*14e0*/  IABS R15, R10 ;  /* 0x0000000a000f7213 */ /* 0x000fe20000000000 */
[----:B------:R-:W0:Y:S01]  /*14f0*/  LDCU.64 UR4, c[0x4][0x10] ;  /* 0x01000200ff0477ac */ /* 0x000e220008000a00 */
[----:B------:R-:W-:Y:S02]  /*1500*/  IABS R0, R26 ;  /* 0x0000001a00007213 */ /* 0x000fe40000000000 */
[----:B------:R-:W1:Y:S01]  /*1510*/  I2F.RP R4, R15 ;  /* 0x0000000f00047306 */ /* 0x000e620000209400 */
[----:B------:R-:W-:-:S07]  /*1520*/  IABS R3, R5 ;  /* 0x0000000500037213 */ /* 0x000fce0000000000 */
[----:B------:R-:W2:Y:S08]  /*1530*/  I2F.RP R13, R0 ;  /* 0x00000000000d7306 */ /* 0x000eb00000209400 */
[----:B-1----:R-:W1:Y:S08]  /*1540*/  MUFU.RCP R4, R4 ;  /* 0x0000000400047308 */ /* 0x002e700000001000 */
[----:B------:R-:W3:Y:S08]  /*1550*/  I2F.RP R12, R3 ;  /* 0x00000003000c7306 */ /* 0x000ef00000209400 */
[----:B--2---:R-:W-:Y:S01]  /*1560*/  MUFU.RCP R13, R13 ;  /* 0x0000000d000d7308 */ /* 0x004fe20000001000 */
[----:B-1----:R-:W-:Y:S01]  /*1570*/  VIADD R6, R4, 0xffffffe ;  /* 0x0ffffffe04067836 */ /* 0x002fe20000000000 */
[----:B------:R-:W-:-:S06]  /*1580*/  IABS R4, R17 ;  /* 0x0000001100047213 */ /* 0x000fcc0000000000 */
[----:B------:R1:W2:Y:S08]  /*1590*/  F2I.FTZ.U32.TRUNC.NTZ R7, R6 ;  /* 0x0000000600077305 */ /* 0x0002b0000021f000 */
[----:B---3--:R-:W3:Y:S01]  /*15a0*/  MUFU.RCP R12, R12 ;  /* 0x0000000c000c7308 */ /* 0x008ee20000001000 */
[----:B-1----:R-:W-:Y:S01]  /*15b0*/  MOV R6, RZ ;  /* 0x000000ff00067202 */ /* 0x002fe20000000f00 */
[----:B--2---:R-:W-:-:S04]  /*15c0*/  IMAD.MOV R8, RZ, RZ, -R7 ;  /* 0x000000ffff087224 */ /* 0x004fc800078e0a07 */
[----:B------:R-:W-:Y:S01]  /*15d0*/  IMAD R9, R8, R15, RZ ;  /* 0x0000000f08097224 */ /* 0x000fe200078e02ff */
[----:B------:R-:W-:-:S03]  /*15e0*/  IABS R8, R10 ;  /* 0x0000000a00087213 */ /* 0x000fc60000000000 */
[----:B------:R-:W-:-:S04]  /*15f0*/  IMAD.HI.U32 R7, R7, R9, R6 ;  /* 0x0000000907077227 */ /* 0x000fc800078e0006 */
[----:B------:R-:W-:Y:S02]  /*1600*/  IMAD.MOV R6, RZ, RZ, -R8 ;  /* 0x000000ffff067224 */ /* 0x000fe400078e0a08 */
[----:B------:R-:W-:-:S04]  /*1610*/  IMAD.HI.U32 R11, R7, R4, RZ ;  /* 0x00000004070b7227 */ /* 0x000fc800078e00ff */
[----:B------:R-:W-:Y:S02]  /*1620*/  IMAD R6, R11, R6, R4 ;  /* 0x000000060b067224 */ /* 0x000fe400078e0204 */
[----:B------:R-:W-:Y:S02]  /*1630*/  VIADD R8, R13, 0xffffffe ;  /* 0x0ffffffe0d087836 */ /* 0x000fe40000000000 */
[----:B---3--:R-:W-:Y:S01]  /*1640*/  VIADD R7, R12, 0xffffffe ;  /* 0x0ffffffe0c077836 */ /* 0x008fe20000000000 */
[----:B------:R-:W-:Y:S01]  /*1650*/  ISETP.GT.U32.AND P1, PT, R15, R6, PT ;  /* 0x000000060f00720c */ /* 0x000fe20003f24070 */
[----:B------:R1:W2:Y:S08]  /*1660*/  F2I.FTZ.U32.TRUNC.NTZ R9, R8 ;  /* 0x0000000800097305 */ /* 0x0002b0000021f000 */
[----:B------:R-:W3:Y:S01]  /*1670*/  F2I.FTZ.U32.TRUNC.NTZ R7, R7 ;  /* 0x0000000700077305 */ /* 0x000ee2000021f000 */
[----:B-1----:R-:W-:-:S03]  /*1680*/  IMAD.MOV.U32 R8, RZ, RZ, RZ ;  /* 0x000000ffff087224 */ /* 0x002fc600078e00ff */
[----:B------:R-:W-:Y:S02]  /*1690*/  @!P1 IMAD.IADD R6, R6, 0x1, -R15 ;  /* 0x0000000106069824 */ /* 0x000fe400078e0a0f */
[----:B------:R-:W-:Y:S01]  /*16a0*/  @!P1 VIADD R11, R11, 0x1 ;  /* 0x000000010b0b9836 */ /* 0x000fe20000000000 */
[----:B------:R-:W-:Y:S01]  /*16b0*/  ISETP.NE.AND P1, PT, R10, RZ, PT ;  /* 0x000000ff0a00720c */ /* 0x000fe20003f25270 */
[----:B--2---:R-:W-:Y:S01]  /*16c0*/  IMAD.MOV R13, RZ, RZ, -R9 ;  /* 0x000000ffff0d7224 */ /* 0x004fe200078e0a09 */
[----:B------:R-:W-:Y:S02]  /*16d0*/  ISETP.GE.U32.AND P0, PT, R6, R15, PT ;  /* 0x0000000f0600720c */ /* 0x000fe40003f06070 */
[----:B------:R-:W-:-:S04]  /*16e0*/  LOP3.LUT R6, R17, R10, RZ, 0x3c, !PT ;  /* 0x0000000a11067212 */ /* 0x000fc800078e3cff */
[----:B------:R-:W-:Y:S01]  /*16f0*/  ISETP.GE.AND P2, PT, R6, RZ, PT ;  /* 0x000000ff0600720c */ /* 0x000fe20003f46270 */
[----:B---3--:R-:W-:-:S06]  /*1700*/  IMAD.MOV R6, RZ, RZ, -R7 ;  /* 0x000000ffff067224 */ /* 0x008fcc00078e0a07 */
[----:B------:R-:W-:-:S05]  /*1710*/  @P0 IADD3 R11, PT, PT, R11, 0x1, RZ ;  /* 0x000000010b0b0810 */ /* 0x000fca0007ffe0ff */
[----:B------:R-:W-:Y:S02]  /*1720*/  IMAD.MOV.U32 R12, RZ, RZ, R11 ;  /* 0x000000ffff0c7224 */ /* 0x000fe400078e000b */
[----:B------:R-:W-:Y:S01]  /*1730*/  IMAD R11, R13, R0, RZ ;  /* 0x000000000d0b7224 */ /* 0x000fe200078e02ff */
[----:B------:R-:W-:Y:S01]  /*1740*/  IABS R13, R5 ;  /* 0x00000005000d7213 */ /* 0x000fe20000000000 */
[----:B------:R-:W-:Y:S01]  /*1750*/  @!P2 IMAD.MOV R12, RZ, RZ, -R12 ;  /* 0x000000ffff0ca224 */ /* 0x000fe200078e0a0c */
[----:B------:R-:W-:Y:S01]  /*1760*/  @!P1 LOP3.LUT R12, RZ, R10, RZ, 0x33, !PT ;  /* 0x0000000aff0c9212 */ /* 0x000fe200078e33ff */
[----:B------:R-:W-:Y:S01]  /*1770*/  IMAD.HI.U32 R9, R9, R11, R8 ;  /* 0x0000000b09097227 */ /* 0x000fe200078e0008 */
[----:B------:R-:W-:Y:S02]  /*1780*/  IABS R8, R26 ;  /* 0x0000001a00087213 */ /* 0x000fe40000000000 */
[----:B------:R-:W-:Y:S01]  /*1790*/  IADD3 R13, PT, PT, RZ, -R13, RZ ;  /* 0x8000000dff0d7210 */ /* 0x000fe20007ffe0ff */
[----:B------:R-:W-:-:S02]  /*17a0*/  IMAD R11, R6, R3, RZ ;  /* 0x00000003060b7224 */ /* 0x000fc400078e02ff */
[----:B------:R-:W-:Y:S02]  /*17b0*/  IMAD.MOV.U32 R6, RZ, RZ, RZ ;  /* 0x000000ffff067224 */ /* 0x000fe400078e00ff */
[----:B------:R-:W-:Y:S01]  /*17c0*/  IMAD.MOV R14, RZ, RZ, -R8 ;  /* 0x000000ffff0e7224 */ /* 0x000fe200078e0a08 */
[----:B------:R-:W-:Y:S01]  /*17d0*/  IABS R8, R12 ;  /* 0x0000000c00087213 */ /* 0x000fe20000000000 */
[----:B------:R-:W-:-:S04]  /*17e0*/  IMAD.HI.U32 R6, R7, R11, R6 ;  /* 0x0000000b07067227 */ /* 0x000fc800078e0006 */
[----:B------:R-:W-:Y:S02]  /*17f0*/  IMAD.MOV.U32 R7, RZ, RZ, R14 ;  /* 0x000000ffff077224 */ /* 0x000fe400078e000e */
[----:B------:R-:W-:-:S04]  /*1800*/  IMAD.HI.U32 R9, R9, R4, RZ ;  /* 0x0000000409097227 */ /* 0x000fc800078e00ff */
[----:B------:R-:W-:Y:S02]  /*1810*/  IMAD R7, R9, R7, R4 ;  /* 0x0000000709077224 */ /* 0x000fe400078e0204 */
[----:B------:R-:W-:Y:S02]  /*1820*/  IMAD.MOV.U32 R11, RZ, RZ, R8 ;  /* 0x000000ffff0b7224 */ /* 0x000fe400078e0008 */
[----:B------:R-:W-:Y:S01]  /*1830*/  IMAD.MOV.U32 R8, RZ, RZ, R13 ;  /* 0x000000ffff087224 */ /* 0x000fe200078e000d */
[----:B------:R-:W-:Y:S01]  /*1840*/  ISETP.GT.U32.AND P1, PT, R0, R7, PT ;  /* 0x000000070000720c */ /* 0x000fe20003f24070 */
[----:B------:R-:W-:-:S04]  /*1850*/  IMAD.HI.U32 R6, R6, R11, RZ ;  /* 0x0000000b06067227 */ /* 0x000fc800078e00ff */
[----:B------:R-:W-:Y:S02]  /*1860*/  IMAD R11, R6, R8, R11 ;  /* 0x00000008060b7224 */ /* 0x000fe400078e020b */
[----:B0-----:R-:W-:Y:S02]  /*1870*/  IMAD.U32 R4, RZ, RZ, UR4 ;  /* 0x00000004ff047e24 */ /* 0x001fe4000f8e00ff */
[----:B------:R-:W-:Y:S01]  /*1880*/  IMAD.MOV.U32 R6, RZ, RZ, R16 ;  /* 0x000000ffff067224 */ /* 0x000fe200078e0010 */
[----:B------:R-:W-:-:S03]  /*1890*/  ISETP.GT.U32.AND P0, PT, R3, R11, PT ;  /* 0x0000000b0300720c */ /* 0x000fc60003f04070 */
[----:B------:R-:W-:Y:S02]  /*18a0*/  @!P1 IMAD.IADD R7, R7, 0x1, -R0 ;  /* 0x0000000107079824 */ /* 0x000fe400078e0a00 */
[----:B------:R-:W-:Y:S01]  /*18b0*/  @!P1 VIADD R9, R9, 0x1 ;  /* 0x0000000109099836 */ /* 0x000fe20000000000 */
[----:B------:R-:W-:Y:S01]  /*18c0*/  ISETP.GE.AND P1, PT, R12, RZ, PT ;  /* 0x000000ff0c00720c */ /* 0x000fe20003f26270 */
[----:B------:R-:W-:Y:S01]  /*18d0*/  IMAD.MOV R12, RZ, RZ, -R12 ;  /* 0x000000ffff0c7224 */ /* 0x000fe200078e0a0c */
[----:B------:R-:W-:Y:S01]  /*18e0*/  ISETP.GE.U32.AND P4, PT, R7, R0, PT ;  /* 0x000000000700720c */ /* 0x000fe20003f86070 */
[----:B------:R-:W-:Y:S01]  /*18f0*/  IMAD.MOV.U32 R7, RZ, RZ, R2 ;  /* 0x000000ffff077224 */ /* 0x000fe200078e0002 */
[----:B------:R-:W-:Y:S01]  /*1900*/  LOP3.LUT R0, R17, R26, RZ, 0x3c, !PT ;  /* 0x0000001a11007212 */ /* 0x000fe200078e3cff */
[----:B------:R-:W-:Y:S02]  /*1910*/  IMAD R10, R10, R12, R17 ;  /* 0x0000000c0a0a7224 */ /* 0x000fe400078e0211 */
[----:B------:R-:W-:Y:S01]  /*1920*/  @!P0 IMAD.IADD R11, R11, 0x1, -R3 ;  /* 0x000000010b0b8824 */ /* 0x000fe200078e0a03 */
[----:B------:R-:W-:-:S02]  /*1930*/  ISETP.GE.AND P2, PT, R0, RZ, PT ;  /* 0x000000ff0000720c */ /* 0x000fc40003f46270 */
[----:B------:R-:W-:Y:S02]  /*1940*/  ISETP.NE.AND P0, PT, R26, RZ, PT ;  /* 0x000000ff1a00720c */ /* 0x000fe40003f05270 */
[----:B------:R-:W-:-:S03]  /*1950*/  ISETP.GT.U32.AND P3, PT, R3, R11, PT ;  /* 0x0000000b0300720c */ /* 0x000fc60003f64070 */
[----:B------:R-:W-:Y:S02]  /*1960*/  @P4 IADD3 R9, PT, PT, R9, 0x1, RZ ;  /* 0x0000000109094810 */ /* 0x000fe40007ffe0ff */
[----:B------:R-:W-:-:S03]  /*1970*/  ISETP.NE.AND P4, PT, R5, RZ, PT ;  /* 0x000000ff0500720c */ /* 0x000fc60003f85270 */
[----:B------:R-:W-:-:S04]  /*1980*/  IMAD.MOV.U32 R0, RZ, RZ, R9 ;  /* 0x000000ffff007224 */ /* 0x000fc800078e0009 */
[----:B------:R-:W-:Y:S01]  /*1990*/  @!P2 IMAD.MOV R0, RZ, RZ, -R0 ;  /* 0x000000ffff00a224 */ /* 0x000fe200078e0a00 */
[----:B------:R-:W-:Y:S01]  /*19a0*/  @!P0 LOP3.LUT R0, RZ, R26, RZ, 0x33, !PT ;  /* 0x0000001aff008212 */ /* 0x000fe200078e33ff */
[----:B------:R-:W-:Y:S01]  /*19b0*/  @!P3 IMAD.IADD R11, R11, 0x1, -R3 ;  /* 0x000000010b0bb824 */ /* 0x000fe200078e0a03 */
[----:B------:R-:W-:-:S03]  /*19c0*/  MOV R3, 0x28 ;  /* 0x0000002800037802 */ /* 0x000fc60000000f00 */
[----:B------:R-:W-:Y:S01]  /*19d0*/  @!P1 IMAD.MOV R11, RZ, RZ, -R11 ;  /* 0x000000ffff0b9224 */ /* 0x000fe200078e0a0b */
[----:B------:R-:W-:Y:S01]  /*19e0*/  @!P4 LOP3.LUT R11, RZ, R5, RZ, 0x33, !PT ;  /* 0x00000005ff0bc212 */ /* 0x000fe200078e33ff */
[----:B------:R0:W-:Y:S01]  /*19f0*/  STL [R1+0x8], R0 ;  /* 0x0000080001007387 */ /* 0x0001e20000100800 */
[----:B------:R0:W1:Y:S01]  /*1a00*/  LDC.64 R8, c[0x4][R3] ;  /* 0x0100000003087b82 */ /* 0x0000620000000a00 */
[----:B------:R-:W-:Y:S02]  /*1a10*/  MOV R5, UR5 ;  /* 0x0000000500057c02 */ /* 0x000fe40008000f00 */
[----:B------:R0:W-:Y:S05]  /*1a20*/  STL.64 [R1], R10 ;  /* 0x0000000a01007387 */ /* 0x0001ea0000100a00 */
[----:B------:R-:W-:-:S07]  /*1a30*/  LEPC R20, `(.L_x_62) ;  /* 0x000000001014794e */ /* 0x000fce0000000000 */
[----:B01----:R-:W-:Y:S05]  /*1a40*/  CALL.ABS.NOINC R8 ;  /* 0x0000000008007343 */ /* 0x003fea0003c00000 */
.L_x_62:
[----:B------:R-:W2:Y:S01]  /*1a50*/  LDG.E R18, desc[UR36][R18.64] ;  /* 0x0000002412127981 */ /* 0x000ea2000c1e1900 */
[----:B------:R-:W-:Y:S01]  /*1a60*/  BSSY.RECONVERGENT B6, `(.L_x_63) ;  /* 0x0000012000067945 */ /* 0x000fe20003800200 */
[----:B--2---:R-:W-:-:S13]  /*1a70*/  ISETP.NE.AND P0, PT, R18, -0x1, PT ;  /* 0xffffffff1200780c */ /* 0x004fda0003f05270 */
[----:B------:R-:W-:Y:S05]  /*1a80*/  @!P0 BRA `(.L_x_64) ;  /* 0x00000000003c8947 */ /* 0x000fea0003800000 */
.L_x_66:
[----:B------:R-:W-:Y:S01]  /*1a90*/  MOV R0, 0x28 ;  /* 0x0000002800007802 */ /* 0x000fe20000000f00 */
[----:B------:R0:W-:Y:S01]  /*1aa0*/  STL [R1], R18 ;  /* 0x0000001201007387 */ /* 0x0001e20000100800 */
[----:B------:R-:W1:Y:S01]  /*1ab0*/  LDCU.64 UR4, c[0x4][0x18] ;  /* 0x01000300ff0477ac */ /* 0x000e620008000a00 */
[----:B------:R-:W-:Y:S01]  /*1ac0*/  IMAD.MOV.U32 R6, RZ, RZ, R16 ;  /* 0x000000ffff067224 */ /* 0x000fe200078e0010 */
[----:B------:R0:W2:Y:S01]  /*1ad0*/  LDC.64 R8, c[0x4][R0] ;  /* 0x0100000000087b82 */ /* 0x0000a20000000a00 */
[----:B------:R-:W-:Y:S01]  /*1ae0*/  MOV R7, R2 ;  /* 0x0000000200077202 */ /* 0x000fe20000000f00 */
[----:B-1----:R-:W-:Y:S02]  /*1af0*/  IMAD.U32 R4, RZ, RZ, UR4 ;  /* 0x00000004ff047e24 */ /* 0x002fe4000f8e00ff */
[----:B0-----:R-:W-:-:S07]  /*1b00*/  IMAD.U32 R5, RZ, RZ, UR5 ;  /* 0x00000005ff057e24 */ /* 0x001fce000f8e00ff */
[----:B------:R-:W-:-:S07]  /*1b10*/  LEPC R20, `(.L_x_65) ;  /* 0x000000001014794e */ /* 0x000fce0000000000 */
[----:B--2---:R-:W-:Y:S05]  /*1b20*/  CALL.ABS.NOINC R8 ;  /* 0x0000000008007343 */ /* 0x004fea0003c00000 */
.L_x_65:
[----:B------:R-:W0:Y:S02]  /*1b30*/  LDC.64 R4, c[0x0][0x398] ;  /* 0x0000e600ff047b82 */ /* 0x000e240000000a00 */
[----:B0-----:R-:W-:-:S06]  /*1b40*/  IMAD.WIDE R18, R18, 0x8, R4 ;  /* 0x0000000812127825 */ /* 0x001fcc00078e0204 */
[----:B------:R-:W2:Y:S02]  /*1b50*/  LDG.E R18, desc[UR36][R18.64+0x4] ;  /* 0x0000042412127981 */ /* 0x000ea4000c1e1900 */
[----:B--2---:R-:W-:-:S13]  /*1b60*/  ISETP.NE.AND P0, PT, R18, -0x1, PT ;  /* 0xffffffff1200780c */ /* 0x004fda0003f05270 */
[----:B------:R-:W-:Y:S05]  /*1b70*/  @P0 BRA `(.L_x_66) ;  /* 0xfffffffc00c40947 */ /* 0x000fea000383ffff */
.L_x_64:
[----:B------:R-:W-:Y:S05]  /*1b80*/  BSYNC.RECONVERGENT B6 ;  /* 0x0000000000067941 */ /* 0x000fea0003800200 */
.L_x_63:
        /* <DEDUP_REMOVED lines=8> */
.L_x_61:
[----:B------:R-:W-:Y:S05]  /*1c10*/  BSYNC.RECONVERGENT B7 ;  /* 0x0000000000077941 */ /* 0x000fea0003800200 */
.L_x_60:
[----:B------:R-:W-:Y:S01]  /*1c20*/  VIADD R17, R17, 0x1 ;  /* 0x0000000111117836 */ /* 0x000fe20000000000 */
[----:B------:R-:W-:Y:S06]  /*1c30*/  BRA `(.L_x_67) ;  /* 0xfffffff000e07947 */ /* 0x000fec000383ffff */
        .weak           $__internal_2_$__cuda_sm20_div_rn_f64_full
        .type           $__internal_2_$__cuda_sm20_div_rn_f64_full,@function
        .size           $__internal_2_$__cuda_sm20_div_rn_f64_full,(.L_x_153 - $__internal_2_$__cuda_sm20_div_rn_f64_full)
$__internal_2_$__cuda_sm20_div_rn_f64_full:
[----:B------:R-:W-:Y:S01]  /*1c40*/  FSETP.GEU.AND P2, PT, |R9|, 1.469367938527859385e-39, PT ;  /* 0x001000000900780b */ /* 0x000fe20003f4e200 */
[----:B------:R-:W-:Y:S01]  /*1c50*/  IMAD.MOV.U32 R14, RZ, RZ, R12 ;  /* 0x000000ffff0e7224 */ /* 0x000fe200078e000c */
[C---:B------:R-:W-:Y:S01]  /*1c60*/  FSETP.GEU.AND P0, PT, |R15|.reuse, 1.469367938527859385e-39, PT ;  /* 0x001000000f00780b */ /* 0x040fe20003f0e200 */
[----:B------:R-:W-:Y:S01]  /*1c70*/  IMAD.MOV.U32 R20, RZ, RZ, 0x1 ;  /* 0x00000001ff147424 */ /* 0x000fe200078e00ff */
[----:B------:R-:W-:Y:S01]  /*1c80*/  LOP3.LUT R13, R15, 0x800fffff, RZ, 0xc0, !PT ;  /* 0x800fffff0f0d7812 */ /* 0x000fe200078ec0ff */
[----:B------:R-:W-:Y:S01]  /*1c90*/  BSSY.RECONVERGENT B2, `(.L_x_68) ;  /* 0x0000052000027945 */ /* 0x000fe20003800200 */
[----:B------:R-:W-:Y:S02]  /*1ca0*/  LOP3.LUT R3, R9, 0x7ff00000, RZ, 0xc0, !PT ;  /* 0x7ff0000009037812 */ /* 0x000fe400078ec0ff */
[----:B------:R-:W-:Y:S02]  /*1cb0*/  LOP3.LUT R13, R13, 0x3ff00000, RZ, 0xfc, !PT ;  /* 0x3ff000000d0d7812 */ /* 0x000fe400078efcff */
[----:B------:R-:W-:-:S02]  /*1cc0*/  LOP3.LUT R6, R15, 0x7ff00000, RZ, 0xc0, !PT ;  /* 0x7ff000000f067812 */ /* 0x000fc400078ec0ff */
[----:B------:R-:W-:Y:S01]  /*1cd0*/  MOV R18, R8 ;  /* 0x0000000800127202 */ /* 0x000fe20000000f00 */
[----:B------:R-:W-:Y:S01]  /*1ce0*/  @!P2 IMAD.MOV.U32 R22, RZ, RZ, RZ ;  /* 0x000000ffff16a224 */ /* 0x000fe200078e00ff */
[----:B------:R-:W-:Y:S01]  /*1cf0*/  @!P2 LOP3.LUT R4, R15, 0x7ff00000, RZ, 0xc0, !PT ;  /* 0x7ff000000f04a812 */ /* 0x000fe200078ec0ff */
[----:B------:R-:W-:Y:S01]  /*1d00*/  @!P0 DMUL R12, R14, 8.98846567431157953865e+307 ;  /* 0x7fe000000e0c8828 */ /* 0x000fe20000000000 */
[C---:B------:R-:W-:Y:S02]  /*1d10*/  ISETP.GE.U32.AND P1, PT, R3.reuse, R6, PT ;  /* 0x000000060300720c */ /* 0x040fe40003f26070 */
[----:B------:R-:W-:Y:S01]  /*1d20*/  @!P2 ISETP.GE.U32.AND P3, PT, R3, R4, PT ;  /* 0x000000040300a20c */ /* 0x000fe20003f66070 */
[----:B------:R-:W-:Y:S02]  /*1d30*/  IMAD.MOV.U32 R4, RZ, RZ, 0x1ca00000 ;  /* 0x1ca00000ff047424 */ /* 0x000fe400078e00ff */
[----:B------:R-:W0:Y:S03]  /*1d40*/  MUFU.RCP64H R21, R13 ;  /* 0x0000000d00157308 */ /* 0x000e260000001800 */
[----:B------:R-:W-:-:S02]  /*1d50*/  @!P2 SEL R23, R4, 0x63400000, !P3 ;  /* 0x634000000417a807 */ /* 0x000fc40005800000 */
[----:B------:R-:W-:Y:S02]  /*1d60*/  SEL R19, R4, 0x63400000, !P1 ;  /* 0x6340000004137807 */ /* 0x000fe40004800000 */
[--C-:B------:R-:W-:Y:S02]  /*1d70*/  @!P2 LOP3.LUT R23, R23, 0x80000000, R9.reuse, 0xf8, !PT ;  /* 0x800000001717a812 */ /* 0x100fe400078ef809 */
[----:B------:R-:W-:Y:S02]  /*1d80*/  LOP3.LUT R19, R19, 0x800fffff, R9, 0xf8, !PT ;  /* 0x800fffff13137812 */ /* 0x000fe400078ef809 */
[----:B------:R-:W-:Y:S02]  /*1d90*/  @!P2 LOP3.LUT R23, R23, 0x100000, RZ, 0xfc, !PT ;  /* 0x001000001717a812 */ /* 0x000fe400078efcff */
[----:B------:R-:W-:-:S04]  /*1da0*/  @!P0 LOP3.LUT R6, R13, 0x7ff00000, RZ, 0xc0, !PT ;  /* 0x7ff000000d068812 */ /* 0x000fc800078ec0ff */
[----:B------:R-:W-:Y:S02]  /*1db0*/  @!P2 DFMA R18, R18, 2, -R22 ;  /* 0x400000001212a82b */ /* 0x000fe40000000816 */
[----:B0-----:R-:W-:-:S08]  /*1dc0*/  DFMA R22, R20, -R12, 1 ;  /* 0x3ff000001416742b */ /* 0x001fd0000000080c */
[----:B------:R-:W-:-:S08]  /*1dd0*/  DFMA R22, R22, R22, R22 ;  /* 0x000000161616722b */ /* 0x000fd00000000016 */
[----:B------:R-:W-:-:S08]  /*1de0*/  DFMA R20, R20, R22, R20 ;  /* 0x000000161414722b */ /* 0x000fd00000000014 */
[----:B------:R-:W-:-:S08]  /*1df0*/  DFMA R22, R20, -R12, 1 ;  /* 0x3ff000001416742b */ /* 0x000fd0000000080c */
[----:B------:R-:W-:-:S08]  /*1e00*/  DFMA R20, R20, R22, R20 ;  /* 0x000000161414722b */ /* 0x000fd00000000014 */
        /* <DEDUP_REMOVED lines=10> */
[----:B------:R-:W-:-:S04]  /*1eb0*/  LOP3.LUT R8, R15, 0x7ff00000, RZ, 0xc0, !PT ;  /* 0x7ff000000f087812 */ /* 0x000fc800078ec0ff */
[CC--:B------:R-:W-:Y:S02]  /*1ec0*/  VIADDMNMX R6, R3.reuse, -R8.reuse, 0xb9600000, !PT ;  /* 0xb960000003067446 */ /* 0x0c0fe40007800908 */
[----:B------:R-:W-:Y:S01]  /*1ed0*/  ISETP.GE.U32.AND P0, PT, R3, R8, PT ;  /* 0x000000080300720c */ /* 0x000fe20003f06070 */
[----:B------:R-:W-:Y:S01]  /*1ee0*/  IMAD.MOV.U32 R8, RZ, RZ, RZ ;  /* 0x000000ffff087224 */ /* 0x000fe200078e00ff */
[----:B------:R-:W-:Y:S02]  /*1ef0*/  VIMNMX R3, PT, PT, R6, 0x46a00000, PT ;  /* 0x46a0000006037848 */ /* 0x000fe40003fe0100 */
[----:B------:R-:W-:-:S04]  /*1f00*/  SEL R4, R4, 0x63400000, !P0 ;  /* 0x6340000004047807 */ /* 0x000fc80004000000 */
[----:B------:R-:W-:-:S05]  /*1f10*/  IADD3 R3, PT, PT, -R4, R3, RZ ;  /* 0x0000000304037210 */ /* 0x000fca0007ffe1ff */
[----:B------:R-:W-:-:S06]  /*1f20*/  VIADD R9, R3, 0x7fe00000 ;  /* 0x7fe0000003097836 */ /* 0x000fcc0000000000 */
[----:B------:R-:W-:-:S10]  /*1f30*/  DMUL R20, R24, R8 ;  /* 0x0000000818147228 */ /* 0x000fd40000000000 */
[----:B------:R-:W-:-:S13]  /*1f40*/  FSETP.GTU.AND P0, PT, |R21|, 1.469367938527859385e-39, PT ;  /* 0x001000001500780b */ /* 0x000fda0003f0c200 */
[----:B------:R-:W-:Y:S05]  /*1f50*/  @P0 BRA `(.L_x_70) ;  /* 0x0000000000940947 */ /* 0x000fea0003800000 */
[----:B------:R-:W-:-:S06]  /*1f60*/  DFMA R12, R24, -R12, R18 ;  /* 0x8000000c180c722b */ /* 0x000fcc0000000012 */
[----:B------:R-:W-:-:S04]  /*1f70*/  IMAD.MOV.U32 R12, RZ, RZ, RZ ;  /* 0x000000ffff0c7224 */ /* 0x000fc800078e00ff */
[C---:B------:R-:W-:Y:S02]  /*1f80*/  FSETP.NEU.AND P0, PT, R13.reuse, RZ, PT ;  /* 0x000000ff0d00720b */ /* 0x040fe40003f0d000 */
[----:B------:R-:W-:-:S04]  /*1f90*/  LOP3.LUT R15, R13, 0x80000000, R15, 0x48, !PT ;  /* 0x800000000d0f7812 */ /* 0x000fc800078e480f */
[----:B------:R-:W-:-:S07]  /*1fa0*/  LOP3.LUT R13, R15, R9, RZ, 0xfc, !PT ;  /* 0x000000090f0d7212 */ /* 0x000fce00078efcff */
[----:B------:R-:W-:Y:S05]  /*1fb0*/  @!P0 BRA `(.L_x_70) ;  /* 0x00000000007c8947 */ /* 0x000fea0003800000 */
[----:B------:R-:W-:Y:S01]  /*1fc0*/  IMAD.MOV R9, RZ, RZ, -R3 ;  /* 0x000000ffff097224 */ /* 0x000fe200078e0a03 */
[----:B------:R-:W-:Y:S01]  /*1fd0*/  DMUL.RP R12, R24, R12 ;  /* 0x0000000c180c7228 */ /* 0x000fe20000008000 */
[----:B------:R-:W-:Y:S01]  /*1fe0*/  IMAD.MOV.U32 R8, RZ, RZ, RZ ;  /* 0x000000ffff087224 */ /* 0x000fe200078e00ff */
[----:B------:R-:W-:-:S05]  /*1ff0*/  IADD3 R3, PT, PT, -R3, -0x43300000, RZ ;  /* 0xbcd0000003037810 */ /* 0x000fca0007ffe1ff */
[----:B------:R-:W-:-:S03]  /*2000*/  DFMA R8, R20, -R8, R24 ;  /* 0x800000081408722b */ /* 0x000fc60000000018 */
[----:B------:R-:W-:-:S07]  /*2010*/  LOP3.LUT R15, R13, R15, RZ, 0x3c, !PT ;  /* 0x0000000f0d0f7212 */ /* 0x000fce00078e3cff */
[----:B------:R-:W-:-:S04]  /*2020*/  FSETP.NEU.AND P0, PT, |R9|, R3, PT ;  /* 0x000000030900720b */ /* 0x000fc80003f0d200 */
[----:B------:R-:W-:Y:S02]  /*2030*/  FSEL R20, R12, R20, !P0 ;  /* 0x000000140c147208 */ /* 0x000fe40004000000 */
[----:B------:R-:W-:Y:S01]  /*2040*/  FSEL R21, R15, R21, !P0 ;  /* 0x000000150f157208 */ /* 0x000fe20004000000 */
[----:B------:R-:W-:Y:S06]  /*2050*/  BRA `(.L_x_70) ;  /* 0x0000000000547947 */ /* 0x000fec0003800000 */
.L_x_69:
        /* <DEDUP_REMOVED lines=16> */
.L_x_72:
[----:B------:R-:W-:Y:S01]  /*2160*/  LOP3.LUT R21, R15, 0x80000, RZ, 0xfc, !PT ;  /* 0x000800000f157812 */ /* 0x000fe200078efcff */
[----:B------:R-:W-:Y:S01]  /*2170*/  IMAD.MOV.U32 R20, RZ, RZ, R14 ;  /* 0x000000ffff147224 */ /* 0x000fe200078e000e */
[----:B------:R-:W-:Y:S06]  /*2180*/  BRA `(.L_x_70) ;  /* 0x0000000000087947 */ /* 0x000fec0003800000 */
.L_x_71:
[----:B------:R-:W-:Y:S02]  /*2190*/  LOP3.LUT R21, R9, 0x80000, RZ, 0xfc, !PT ;  /* 0x0008000009157812 */ /* 0x000fe400078efcff */
[----:B------:R-:W-:-:S07]  /*21a0*/  MOV R20, R8 ;  /* 0x0000000800147202 */ /* 0x000fce0000000f00 */
.L_x_70:
[----:B------:R-:W-:Y:S05]  /*21b0*/  BSYNC.RECONVERGENT B2 ;  /* 0x0000000000027941 */ /* 0x000fea0003800200 */
.L_x_68:
[----:B------:R-:W-:Y:S02]  /*21c0*/  IMAD.MOV.U32 R8, RZ, RZ, R0 ;  /* 0x000000ffff087224 */ /* 0x000fe400078e0000 */
[----:B------:R-:W-:Y:S02]  /*21d0*/  IMAD.MOV.U32 R9, RZ, RZ, 0x0 ;  /* 0x00000000ff097424 */ /* 0x000fe400078e00ff */
[----:B------:R-:W-:Y:S02]  /*21e0*/  IMAD.MOV.U32 R12, RZ, RZ, R20 ;  /* 0x000000ffff0c7224 */ /* 0x000fe400078e0014 */
[----:B------:R-:W-:Y:S01]  /*21f0*/  IMAD.MOV.U32 R13, RZ, RZ, R21 ;  /* 0x000000ffff0d7224 */ /* 0x000fe200078e0015 */
[----:B------:R-:W-:Y:S06]  /*2200*/  RET.REL.NODEC R8 `(_Z13neighbourlistiPdP4CellP12ParticleNodeS_S_ii) ;  /* 0xffffffdc087c7950 */ /* 0x000fec0003c3ffff */
.L_x_73:
        /* <DEDUP_REMOVED lines=15> */
.L_x_153:


//--------------------- .text._Z15initializeCellsiP4CellP12ParticleNodei --------------------------
	.section	.text._Z15initializeCellsiP4CellP12ParticleNodei,"ax",@progbits
	.align	128
        .global         _Z15initializeCellsiP4CellP12ParticleNodei
        .type           _Z15initializeCellsiP4CellP12ParticleNodei,@function
        .size           _Z15initializeCellsiP4CellP12ParticleNodei,(.L_x_160 - _Z15initializeCellsiP4CellP12ParticleNodei)
        .other          _Z15initializeCellsiP4CellP12ParticleNodei,@"STO_CUDA_ENTRY STV_DEFAULT"
_Z15initializeCellsiP4CellP12ParticleNodei:
.text._Z15initializeCellsiP4CellP12ParticleNodei:
[----:B------:R-:W-:Y:S01]  /*0000*/  LDC R1, c[0x0][0x37c] ;  /* 0x0000df00ff017b82 */ /* 0x000fe20000000800 */
[----:B------:R-:W0:Y:S07]  /*0010*/  S2R R0, SR_TID.X ;  /* 0x0000000000007919 */ /* 0x000e2e0000002100 */
[----:B------:R-:W0:Y:S01]  /*0020*/  S2UR UR4, SR_CTAID.X ;  /* 0x00000000000479c3 */ /* 0x000e220000002500 */
[----:B------:R-:W1:Y:S01]  /*0030*/  LDCU UR5, c[0x0][0x380] ;  /* 0x00007000ff0577ac */ /* 0x000e620008000800 */
[----:B------:R-:W2:Y:S06]  /*0040*/  LDCU UR6, c[0x0][0x398] ;  /* 0x00007300ff0677ac */ /* 0x000eac0008000800 */
[----:B------:R-:W0:Y:S02]  /*0050*/  LDC R5, c[0x0][0x360] ;  /* 0x0000d800ff057b82 */ /* 0x000e240000000800 */
[----:B0-----:R-:W-:-:S05]  /*0060*/  IMAD R5, R5, UR4, R0 ;  /* 0x0000000405057c24 */ /* 0x001fca000f8e0200 */
[C---:B-1----:R-:W-:Y:S01]  /*0070*/  ISETP.GE.AND P0, PT, R5.reuse, UR5, PT ;  /* 0x0000000505007c0c */ /* 0x042fe2000bf06270 */
[----:B------:R-:W0:Y:S01]  /*0080*/  LDCU.64 UR4, c[0x0][0x358] ;  /* 0x00006b00ff0477ac */ /* 0x000e220008000a00 */
[----:B--2---:R-:W-:-:S11]  /*0090*/  ISETP.GE.AND P1, PT, R5, UR6, PT ;  /* 0x0000000605007c0c */ /* 0x004fd6000bf26270 */
[----:B------:R-:W1:Y:S01]  /*00a0*/  @!P0 LDC.64 R2, c[0x0][0x388] ;  /* 0x0000e200ff028b82 */ /* 0x000e620000000a00 */
[----:B------:R-:W-:Y:S01]  /*00b0*/  @!P0 MOV R7, 0xffffffff ;  /* 0xffffffff00078802 */ /* 0x000fe20000000f00 */
[----:B-1----:R-:W-:-:S05]  /*00c0*/  @!P0 IMAD.WIDE R2, R5, 0x4, R2 ;  /* 0x0000000405028825 */ /* 0x002fca00078e0202 */
[----:B0-----:R0:W-:Y:S01]  /*00d0*/  @!P0 STG.E desc[UR4][R2.64], R7 ;  /* 0x0000000702008986 */ /* 0x0011e2000c101904 */
[----:B------:R-:W-:Y:S05]  /*00e0*/  @P1 EXIT ;  /* 0x000000000000194d */ /* 0x000fea0003800000 */
[----:B0-----:R-:W0:Y:S01]  /*00f0*/  LDC.64 R2, c[0x0][0x390] ;  /* 0x0000e400ff027b82 */ /* 0x001e220000000a00 */
[----:B------:R-:W-:Y:S01]  /*0100*/  MOV R7, 0xffffffff ;  /* 0xffffffff00077802 */ /* 0x000fe20000000f00 */
[----:B0-----:R-:W-:-:S05]  /*0110*/  IMAD.WIDE R2, R5, 0x8, R2 ;  /* 0x0000000805027825 */ /* 0x001fca00078e0202 */
[----:B------:R-:W-:Y:S04]  /*0120*/  STG.E desc[UR4][R2.64], R7 ;  /* 0x0000000702007986 */ /* 0x000fe8000c101904 */
[----:B------:R-:W-:Y:S01]  /*0130*/  STG.E desc[UR4][R2.64+0x4], R7 ;  /* 0x0000040702007986 */ /* 0x000fe2000c101904 */
[----:B------:R-:W-:Y:S05]  /*0140*/  EXIT ;  /* 0x000000000000794d */ /* 0x000fea0003800000 */
.L_x_74:
        /* <DEDUP_REMOVED lines=11> */
.L_x_160:


//--------------------- .text._Z20calculateTotalEnergyiPdS_S_S_S_ --------------------------
	.section	.text._Z20calculateTotalEnergyiPdS_S_S_S_,"ax",@progbits
	.align	128
        .global         _Z20calculateTotalEnergyiPdS_S_S_S_
        .type           _Z20calculateTotalEnergyiPdS_S_S_S_,@function
        .size           _Z20calculateTotalEnergyiPdS_S_S_S_,(.L_x_154 - _Z20calculateTotalEnergyiPdS_S_S_S_)
        .other          _Z20calculateTotalEnergyiPdS_S_S_S_,@"STO_CUDA_ENTRY STV_DEFAULT"
_Z20calculateTotalEnergyiPdS_S_S_S_:
.text._Z20calculateTotalEnergyiPdS_S_S_S_:
[----:B------:R-:W-:Y:S08]  /*0000*/  LDC R1, c[0x0][0x37c] ;  /* 0x0000df00ff017b82 */ /* 0x000ff00000000800 */
[----:B------:R-:W0:Y:S01]  /*0010*/  S2UR UR5, SR_CgaCtaId ;  /* 0x00000000000579c3 */ /* 0x000e220000008800 */
[----:B------:R-:W1:Y:S01]  /*0020*/  S2R R2, SR_TID.X ;  /* 0x0000000000027919 */ /* 0x000e620000002100 */
[----:B------:R-:W-:Y:S01]  /*0030*/  UMOV UR4, 0x400 ;  /* 0x0000040000047882 */ /* 0x000fe20000000000 */
[----:B------:R-:W2:Y:S01]  /*0040*/  LDCU.64 UR6, c[0x0][0x358] ;  /* 0x00006b00ff0677ac */ /* 0x000ea20008000a00 */
[----:B------:R-:W-:Y:S04]  /*0050*/  BSSY.RECONVERGENT B0, `(.L_x_75) ;  /* 0x000005c000007945 */ /* 0x000fe80003800200 */
[----:B------:R-:W3:Y:S08]  /*0060*/  S2UR UR8, SR_CTAID.X ;  /* 0x00000000000879c3 */ /* 0x000ef00000002500 */
[----:B------:R-:W3:Y:S01]  /*0070*/  LDC R3, c[0x0][0x360] ;  /* 0x0000d800ff037b82 */ /* 0x000ee20000000800 */
[----:B0-----:R-:W-:-:S07]  /*0080*/  ULEA UR4, UR5, UR4, 0x18 ;  /* 0x0000000405047291 */ /* 0x001fce000f8ec0ff */
[----:B------:R-:W0:Y:S01]  /*0090*/  LDC.64 R12, c[0x0][0x398] ;  /* 0x0000e600ff0c7b82 */ /* 0x000e220000000a00 */
[----:B------:R-:W4:Y:S01]  /*00a0*/  LDCU UR5, c[0x0][0x380] ;  /* 0x00007000ff0577ac */ /* 0x000f220008000800 */
[----:B-1----:R-:W-:-:S05]  /*00b0*/  LEA R4, R2, UR4, 0x3 ;  /* 0x0000000402047c11 */ /* 0x002fca000f8e18ff */
[----:B------:R1:W-:Y:S01]  /*00c0*/  STS.64 [R4], RZ ;  /* 0x000000ff04007388 */ /* 0x0003e20000000a00 */
[----:B---3--:R-:W-:-:S05]  /*00d0*/  IMAD R5, R3, UR8, R2 ;  /* 0x0000000803057c24 */ /* 0x008fca000f8e0202 */
[C---:B----4-:R-:W-:Y:S01]  /*00e0*/  ISETP.GE.AND P0, PT, R5.reuse, UR5, PT ;  /* 0x0000000505007c0c */ /* 0x050fe2000bf06270 */
[----:B0-----:R-:W-:-:S12]  /*00f0*/  IMAD.WIDE R12, R5, 0x8, R12 ;  /* 0x00000008050c7825 */ /* 0x001fd800078e020c */
[----:B-12---:R-:W-:Y:S05]  /*0100*/  @P0 BRA `(.L_x_76) ;  /* 0x0000000400400947 */ /* 0x006fea0003800000 */
[----:B------:R-:W0:Y:S01]  /*0110*/  LDC.64 R32, c[0x0][0x390] ;  /* 0x0000e400ff207b82 */ /* 0x000e220000000a00 */
[----:B------:R-:W-:Y:S01]  /*0120*/  IMAD R7, R5, 0x3, RZ ;  /* 0x0000000305077824 */ /* 0x000fe200078e02ff */
[----:B------:R1:W5:Y:S03]  /*0130*/  LDG.E.64 R10, desc[UR6][R12.64] ;  /* 0x000000060c0a7981 */ /* 0x000366000c1e1b00 */
[----:B0-----:R-:W-:-:S05]  /*0140*/  IMAD.WIDE R32, R7, 0x8, R32 ;  /* 0x0000000807207825 */ /* 0x001fca00078e0220 */
[----:B------:R-:W2:Y:S01]  /*0150*/  LDG.E.64 R6, desc[UR6][R32.64] ;  /* 0x0000000620067981 */ /* 0x000ea2000c1e1b00 */
[----:B------:R-:W-:Y:S01]  /*0160*/  BSSY.RECONVERGENT B1, `(.L_x_77) ;  /* 0x0000004000017945 */ /* 0x000fe20003800200 */
[----:B------:R-:W-:Y:S01]  /*0170*/  MOV R0, 0x1a0 ;  /* 0x000001a000007802 */ /* 0x000fe20000000f00 */
[----:B-12---:R-:W-:-:S11]  /*0180*/  DADD R34, -RZ, |R6| ;  /* 0x00000000ff227229 */ /* 0x006fd60000000506 */
[----:B-----5:R-:W-:Y:S05]  /*0190*/  CALL.REL.NOINC `($_Z20calculateTotalEnergyiPdS_S_S_S_$__internal_accurate_pow) ;  /* 0x0000000c00247944 */ /* 0x020fea0003c00000 */
[----:B------:R-:W-:Y:S05]  /*01a0*/  BSYNC.RECONVERGENT B1 ;  /* 0x0000000000017941 */ /* 0x000fea0003800200 */
.L_x_77:
[----:B------:R-:W2:Y:S01]  /*01b0*/  LDG.E.64 R8, desc[UR6][R32.64+0x8] ;  /* 0x0000080620087981 */ /* 0x000ea2000c1e1b00 */
[C---:B------:R-:W-:Y:S01]  /*01c0*/  DADD R16, R6.reuse, 2 ;  /* 0x4000000006107429 */ /* 0x040fe20000000000 */
[----:B------:R-:W-:Y:S01]  /*01d0*/  BSSY.RECONVERGENT B1, `(.L_x_78) ;  /* 0x000000f000017945 */ /* 0x000fe20003800200 */
[C---:B------:R-:W-:Y:S02]  /*01e0*/  DSETP.NEU.AND P1, PT, R6.reuse, RZ, PT ;  /* 0x000000ff0600722a */ /* 0x040fe40003f2d000 */
[----:B------:R-:W-:-:S06]  /*01f0*/  DSETP.NEU.AND P0, PT, R6, 1, PT ;  /* 0x3ff000000600742a */ /* 0x000fcc0003f0d000 */
[----:B------:R-:W-:-:S04]  /*0200*/  LOP3.LUT R0, R17, 0x7ff00000, RZ, 0xc0, !PT ;  /* 0x7ff0000011007812 */ /* 0x000fc800078ec0ff */
[----:B------:R-:W-:Y:S02]  /*0210*/  ISETP.NE.AND P2, PT, R0, 0x7ff00000, PT ;  /* 0x7ff000000000780c */ /* 0x000fe40003f45270 */
[----:B------:R-:W-:Y:S01]  /*0220*/  @!P1 CS2R R14, SRZ ;  /* 0x00000000000e9805 */ /* 0x000fe2000001ff00 */
[----:B--2---:R-:W-:-:S10]  /*0230*/  DADD R16, -RZ, |R8| ;  /* 0x00000000ff107229 */ /* 0x004fd40000000508 */
[----:B------:R-:W-:Y:S01]  /*0240*/  IMAD.MOV.U32 R34, RZ, RZ, R16 ;  /* 0x000000ffff227224 */ /* 0x000fe200078e0010 */
[----:B------:R-:W-:Y:S06]  /*0250*/  @P2 BRA `(.L_x_79) ;  /* 0x0000000000182947 */ /* 0x000fec0003800000 */
[----:B------:R-:W-:-:S14]  /*0260*/  DSETP.NAN.AND P1, PT, R6, R6, PT ;  /* 0x000000060600722a */ /* 0x000fdc0003f28000 */
[----:B------:R-:W-:Y:S01]  /*0270*/  @P1 DADD R14, R6, 2 ;  /* 0x40000000060e1429 */ /* 0x000fe20000000000 */
[----:B------:R-:W-:Y:S10]  /*0280*/  @P1 BRA `(.L_x_79) ;  /* 0x00000000000c1947 */ /* 0x000ff40003800000 */
[----:B------:R-:W-:-:S14]  /*0290*/  DSETP.NEU.AND P1, PT, |R6|, +INF , PT ;  /* 0x7ff000000600742a */ /* 0x000fdc0003f2d200 */
[----:B------:R-:W-:Y:S02]  /*02a0*/  @!P1 IMAD.MOV.U32 R14, RZ, RZ, 0x0 ;  /* 0x00000000ff0e9424 */ /* 0x000fe400078e00ff */
[----:B------:R-:W-:-:S07]  /*02b0*/  @!P1 IMAD.MOV.U32 R15, RZ, RZ, 0x7ff00000 ;  /* 0x7ff00000ff0f9424 */ /* 0x000fce00078e00ff */
.L_x_79:
[----:B------:R-:W-:Y:S05]  /*02c0*/  BSYNC.RECONVERGENT B1 ;  /* 0x0000000000017941 */ /* 0x000fea0003800200 */
.L_x_78:
[----:B------:R-:W-:Y:S01]  /*02d0*/  BSSY.RECONVERGENT B1, `(.L_x_80) ;  /* 0x0000006000017945 */ /* 0x000fe20003800200 */
[----:B------:R-:W-:Y:S01]  /*02e0*/  FSEL R6, R14, RZ, P0 ;  /* 0x000000ff0e067208 */ /* 0x000fe20000000000 */
[----:B------:R-:W-:Y:S01]  /*02f0*/  IMAD.MOV.U32 R35, RZ, RZ, R17 ;  /* 0x000000ffff237224 */ /* 0x000fe200078e0011 */
[----:B------:R-:W-:Y:S02]  /*0300*/  FSEL R7, R15, 1.875, P0 ;  /* 0x3ff000000f077808 */ /* 0x000fe40000000000 */
[----:B------:R-:W-:-:S07]  /*0310*/  MOV R0, 0x330 ;  /* 0x0000033000007802 */ /* 0x000fce0000000f00 */
[----:B------:R-:W-:Y:S05]  /*0320*/  CALL.REL.NOINC `($_Z20calculateTotalEnergyiPdS_S_S_S_$__internal_accurate_pow) ;  /* 0x0000000800c07944 */ /* 0x000fea0003c00000 */
[----:B------:R-:W-:Y:S05]  /*0330*/  BSYNC.RECONVERGENT B1 ;  /* 0x0000000000017941 */ /* 0x000fea0003800200 */
.L_x_80:
        /* <DEDUP_REMOVED lines=9> */
[----:B------:R-:W-:Y:S05]  /*03d0*/  @P2 BRA `(.L_x_82) ;  /* 0x0000000000182947 */ /* 0x000fea0003800000 */
[----:B------:R-:W-:-:S14]  /*03e0*/  DSETP.NAN.AND P1, PT, R8, R8, PT ;  /* 0x000000080800722a */ /* 0x000fdc0003f28000 */
[----:B------:R-:W-:Y:S01]  /*03f0*/  @P1 DADD R14, R8, 2 ;  /* 0x40000000080e1429 */ /* 0x000fe20000000000 */
[----:B------:R-:W-:Y:S10]  /*0400*/  @P1 BRA `(.L_x_82) ;  /* 0x00000000000c1947 */ /* 0x000ff40003800000 */
[----:B------:R-:W-:-:S14]  /*0410*/  DSETP.NEU.AND P1, PT, |R8|, +INF , PT ;  /* 0x7ff000000800742a */ /* 0x000fdc0003f2d200 */
[----:B------:R-:W-:Y:S02]  /*0420*/  @!P1 IMAD.MOV.U32 R14, RZ, RZ, 0x0 ;  /* 0x00000000ff0e9424 */ /* 0x000fe400078e00ff */
[----:B------:R-:W-:-:S07]  /*0430*/  @!P1 IMAD.MOV.U32 R15, RZ, RZ, 0x7ff00000 ;  /* 0x7ff00000ff0f9424 */ /* 0x000fce00078e00ff */
.L_x_82:
[----:B------:R-:W-:Y:S05]  /*0440*/  BSYNC.RECONVERGENT B1 ;  /* 0x0000000000017941 */ /* 0x000fea0003800200 */
.L_x_81:
[----:B------:R-:W-:Y:S01]  /*0450*/  FSEL R8, R14, RZ, P0 ;  /* 0x000000ff0e087208 */ /* 0x000fe20000000000 */
[----:B------:R-:W-:Y:S01]  /*0460*/  BSSY.RECONVERGENT B1, `(.L_x_83) ;  /* 0x0000005000017945 */ /* 0x000fe20003800200 */
[----:B------:R-:W-:Y:S02]  /*0470*/  FSEL R9, R15, 1.875, P0 ;  /* 0x3ff000000f097808 */ /* 0x000fe40000000000 */
[----:B------:R-:W-:-:S04]  /*0480*/  MOV R0, 0x4b0 ;  /* 0x000004b000007802 */ /* 0x000fc80000000f00 */
[----:B------:R-:W-:-:S11]  /*0490*/  DADD R6, R6, R8 ;  /* 0x0000000006067229 */ /* 0x000fd60000000008 */
[----:B------:R-:W-:Y:S05]  /*04a0*/  CALL.REL.NOINC `($_Z20calculateTotalEnergyiPdS_S_S_S_$__internal_accurate_pow) ;  /* 0x0000000800607944 */ /* 0x000fea0003c00000 */
[----:B------:R-:W-:Y:S05]  /*04b0*/  BSYNC.RECONVERGENT B1 ;  /* 0x0000000000017941 */ /* 0x000fea0003800200 */
.L_x_83:
[C---:B------:R-:W-:Y:S01]  /*04c0*/  DADD R8, R32.reuse, 2 ;  /* 0x4000000020087429 */ /* 0x040fe20000000000 */
[----:B------:R-:W-:Y:S01]  /*04d0*/  BSSY.RECONVERGENT B1, `(.L_x_84) ;  /* 0x000000d000017945 */ /* 0x000fe20003800200 */
[C---:B------:R-:W-:Y:S02]  /*04e0*/  DSETP.NEU.AND P1, PT, R32.reuse, RZ, PT ;  /* 0x000000ff2000722a */ /* 0x040fe40003f2d000 */
[----:B------:R-:W-:-:S06]  /*04f0*/  DSETP.NEU.AND P0, PT, R32, 1, PT ;  /* 0x3ff000002000742a */ /* 0x000fcc0003f0d000 */
[----:B------:R-:W-:-:S04]  /*0500*/  LOP3.LUT R8, R9, 0x7ff00000, RZ, 0xc0, !PT ;  /* 0x7ff0000009087812 */ /* 0x000fc800078ec0ff */
[----:B------:R-:W-:Y:S02]  /*0510*/  ISETP.NE.AND P2, PT, R8, 0x7ff00000, PT ;  /* 0x7ff000000800780c */ /* 0x000fe40003f45270 */
[----:B------:R-:W-:-:S11]  /*0520*/  @!P1 CS2R R14, SRZ ;  /* 0x00000000000e9805 */ /* 0x000fd6000001ff00 */
[----:B------:R-:W-:Y:S05]  /*0530*/  @P2 BRA `(.L_x_85) ;  /* 0x0000000000182947 */ /* 0x000fea0003800000 */
[----:B------:R-:W-:-:S14]  /*0540*/  DSETP.NAN.AND P1, PT, R32, R32, PT ;  /* 0x000000202000722a */ /* 0x000fdc0003f28000 */
[----:B------:R-:W-:Y:S01]  /*0550*/  @P1 DADD R14, R32, 2 ;  /* 0x40000000200e1429 */ /* 0x000fe20000000000 */
[----:B------:R-:W-:Y:S10]  /*0560*/  @P1 BRA `(.L_x_85) ;  /* 0x00000000000c1947 */ /* 0x000ff40003800000 */
[----:B------:R-:W-:-:S14]  /*0570*/  DSETP.NEU.AND P1, PT, |R32|, +INF , PT ;  /* 0x7ff000002000742a */ /* 0x000fdc0003f2d200 */
[----:B------:R-:W-:Y:S02]  /*0580*/  @!P1 IMAD.MOV.U32 R14, RZ, RZ, 0x0 ;  /* 0x00000000ff0e9424 */ /* 0x000fe400078e00ff */
[----:B------:R-:W-:-:S07]  /*0590*/  @!P1 IMAD.MOV.U32 R15, RZ, RZ, 0x7ff00000 ;  /* 0x7ff00000ff0f9424 */ /* 0x000fce00078e00ff */
.L_x_85:
[----:B------:R-:W-:Y:S05]  /*05a0*/  BSYNC.RECONVERGENT B1 ;  /* 0x0000000000017941 */ /* 0x000fea0003800200 */
.L_x_84:
[----:B------:R-:W-:Y:S01]  /*05b0*/  FSEL R8, R14, RZ, P0 ;  /* 0x000000ff0e087208 */ /* 0x000fe20000000000 */
[----:B------:R-:W-:Y:S01]  /*05c0*/  DMUL R10, R10, 0.5 ;  /* 0x3fe000000a0a7828 */ /* 0x000fe20000000000 */
[----:B------:R-:W-:-:S06]  /*05d0*/  FSEL R9, R15, 1.875, P0 ;  /* 0x3ff000000f097808 */ /* 0x000fcc0000000000 */
[----:B------:R-:W-:-:S08]  /*05e0*/  DADD R6, R6, R8 ;  /* 0x0000000006067229 */ /* 0x000fd00000000008 */
[----:B------:R-:W-:-:S07]  /*05f0*/  DFMA R6, R6, R10, RZ ;  /* 0x0000000a0606722b */ /* 0x000fce00000000ff */
[----:B------:R0:W-:Y:S04]  /*0600*/  STS.64 [R4], R6 ;  /* 0x0000000604007388 */ /* 0x0001e80000000a00 */
.L_x_76:
[----:B------:R-:W-:Y:S05]  /*0610*/  BSYNC.RECONVERGENT B0 ;  /* 0x0000000000007941 */ /* 0x000fea0003800200 */
.L_x_75:
[----:B------:R-:W1:Y:S01]  /*0620*/  LDCU UR4, c[0x0][0x380] ;  /* 0x00007000ff0477ac */ /* 0x000e620008000800 */
[----:B------:R-:W-:Y:S01]  /*0630*/  BSSY.RECONVERGENT B0, `(.L_x_86) ;  /* 0x0000016000007945 */ /* 0x000fe20003800200 */
[----:B------:R-:W-:Y:S01]  /*0640*/  BAR.SYNC.DEFER_BLOCKING 0x0 ;  /* 0x0000000000007b1d */ /* 0x000fe20000010000 */
[----:B------:R-:W-:Y:S02]  /*0650*/  ISETP.NE.AND P0, PT, R2, RZ, PT ;  /* 0x000000ff0200720c */ /* 0x000fe40003f05270 */
[----:B-1----:R-:W-:-:S13]  /*0660*/  ISETP.GE.AND P1, PT, R5, UR4, PT ;  /* 0x0000000405007c0c */ /* 0x002fda000bf26270 */
[----:B------:R-:W-:Y:S05]  /*0670*/  @P1 BRA `(.L_x_87) ;  /* 0x0000000000441947 */ /* 0x000fea0003800000 */
[----:B0-----:R-:W0:Y:S01]  /*0680*/  LDC.64 R6, c[0x0][0x388] ;  /* 0x0000e200ff067b82 */ /* 0x001e220000000a00 */
[----:B------:R-:W-:Y:S01]  /*0690*/  IMAD R5, R5, 0x3, RZ ;  /* 0x0000000305057824 */ /* 0x000fe200078e02ff */
[----:B------:R-:W2:Y:S04]  /*06a0*/  LDG.E.64 R12, desc[UR6][R12.64] ;  /* 0x000000060c0c7981 */ /* 0x000ea8000c1e1b00 */
[----:B------:R-:W2:Y:S02]  /*06b0*/  LDS.64 R24, [R4] ;  /* 0x0000000004187984 */ /* 0x000ea40000000a00 */
[----:B------:R-:W1:Y:S01]  /*06c0*/  LDC.64 R16, c[0x0][0x3a8] ;  /* 0x0000ea00ff107b82 */ /* 0x000e620000000a00 */
[----:B0-----:R-:W-:-:S05]  /*06d0*/  IMAD.WIDE R6, R5, 0x8, R6 ;  /* 0x0000000805067825 */ /* 0x001fca00078e0206 */
[----:B------:R-:W3:Y:S04]  /*06e0*/  LDG.E.64 R10, desc[UR6][R6.64+0x8] ;  /* 0x00000806060a7981 */ /* 0x000ee8000c1e1b00 */
[----:B-1----:R-:W3:Y:S04]  /*06f0*/  LDG.E.64 R20, desc[UR6][R16.64+0x8] ;  /* 0x0000080610147981 */ /* 0x002ee8000c1e1b00 */
[----:B------:R-:W4:Y:S04]  /*0700*/  LDG.E.64 R18, desc[UR6][R16.64] ;  /* 0x0000000610127981 */ /* 0x000f28000c1e1b00 */
[----:B------:R-:W4:Y:S04]  /*0710*/  LDG.E.64 R8, desc[UR6][R6.64] ;  /* 0x0000000606087981 */ /* 0x000f28000c1e1b00 */
[----:B------:R-:W5:Y:S04]  /*0720*/  LDG.E.64 R22, desc[UR6][R16.64+0x10] ;  /* 0x0000100610167981 */ /* 0x000f68000c1e1b00 */
[----:B------:R-:W5:Y:S01]  /*0730*/  LDG.E.64 R14, desc[UR6][R6.64+0x10] ;  /* 0x00001006060e7981 */ /* 0x000f62000c1e1b00 */
[----:B---3--:R-:W-:-:S08]  /*0740*/  DMUL R10, R10, R20 ;  /* 0x000000140a0a7228 */ /* 0x008fd00000000000 */
[----:B----4-:R-:W-:-:S08]  /*0750*/  DFMA R8, R8, R18, R10 ;  /* 0x000000120808722b */ /* 0x010fd0000000000a */
[----:B-----5:R-:W-:-:S08]  /*0760*/  DFMA R8, R14, R22, R8 ;  /* 0x000000160e08722b */ /* 0x020fd00000000008 */
[----:B--2---:R-:W-:-:S07]  /*0770*/  DFMA R8, -R12, R8, R24 ;  /* 0x000000080c08722b */ /* 0x004fce0000000118 */
[----:B------:R1:W-:Y:S04]  /*0780*/  STS.64 [R4], R8 ;  /* 0x0000000804007388 */ /* 0x0003e80000000a00 */
.L_x_87:
[----:B------:R-:W-:Y:S05]  /*0790*/  BSYNC.RECONVERGENT B0 ;  /* 0x0000000000007941 */ /* 0x000fea0003800200 */
.L_x_86:
[----:B------:R-:W-:Y:S06]  /*07a0*/  BAR.SYNC.DEFER_BLOCKING 0x0 ;  /* 0x0000000000007b1d */ /* 0x000fec0000010000 */
[----:B------:R-:W-:Y:S05]  /*07b0*/  @P0 EXIT ;  /* 0x000000000000094d */ /* 0x000fea0003800000 */
[C---:B------:R-:W-:Y:S01]  /*07c0*/  ISETP.GE.U32.AND P0, PT, R3.reuse, 0x10, PT ;  /* 0x000000100300780c */ /* 0x040fe20003f06070 */
[----:B------:R-:W-:Y:S01]  /*07d0*/  IMAD.MOV.U32 R0, RZ, RZ, RZ ;  /* 0x000000ffff007224 */ /* 0x000fe200078e00ff */
[----:B------:R-:W-:Y:S02]  /*07e0*/  LOP3.LUT R16, R3, 0xf, RZ, 0xc0, !PT ;  /* 0x0000000f03107812 */ /* 0x000fe400078ec0ff */
[----:B------:R-:W-:Y:S02]  /*07f0*/  CS2R R18, SRZ ;  /* 0x0000000000127805 */ /* 0x000fe4000001ff00 */
[----:B------:R-:W-:-:S07]  /*0800*/  ISETP.NE.AND P1, PT, R16, RZ, PT ;  /* 0x000000ff1000720c */ /* 0x000fce0003f25270 */
[----:B------:R-:W-:Y:S06]  /*0810*/  @!P0 BRA `(.L_x_88) ;  /* 0x0000000000908947 */ /* 0x000fec0003800000 */
[----:B------:R-:W2:Y:S01]  /*0820*/  S2UR UR5, SR_CgaCtaId ;  /* 0x00000000000579c3 */ /* 0x000ea20000008800 */
[C---:B------:R-:W-:Y:S01]  /*0830*/  LOP3.LUT R2, R3.reuse, 0xfffffff0, RZ, 0xc0, !PT ;  /* 0xfffffff003027812 */ /* 0x040fe200078ec0ff */
[----:B------:R-:W-:Y:S01]  /*0840*/  UMOV UR4, 0x400 ;  /* 0x0000040000047882 */ /* 0x000fe20000000000 */
[----:B------:R-:W-:Y:S02]  /*0850*/  LOP3.LUT R0, R3, 0x7f0, RZ, 0xc0, !PT ;  /* 0x000007f003007812 */ /* 0x000fe400078ec0ff */
[----:B------:R-:W-:Y:S01]  /*0860*/  CS2R R18, SRZ ;  /* 0x0000000000127805 */ /* 0x000fe2000001ff00 */
[----:B------:R-:W-:Y:S01]  /*0870*/  IMAD.MOV R2, RZ, RZ, -R2 ;  /* 0x000000ffff027224 */ /* 0x000fe200078e0a02 */
[----:B--2---:R-:W-:-:S04]  /*0880*/  ULEA UR4, UR5, UR4, 0x18 ;  /* 0x0000000405047291 */ /* 0x004fc8000f8ec0ff */
[----:B------:R-:W-:-:S12]  /*0890*/  UIADD3 UR4, UPT, UPT, UR4, 0x40, URZ ;  /* 0x0000004004047890 */ /* 0x000fd8000fffe0ff */
.L_x_89:
[----:B-1----:R-:W1:Y:S01]  /*08a0*/  LDS.128 R8, [UR4+-0x40] ;  /* 0xffffc004ff087984 */ /* 0x002e620008000c00 */
[----:B------:R-:W-:-:S03]  /*08b0*/  VIADD R2, R2, 0x10 ;  /* 0x0000001002027836 */ /* 0x000fc60000000000 */
[----:B------:R-:W2:Y:S02]  /*08c0*/  LDS.128 R12, [UR4+-0x30] ;  /* 0xffffd004ff0c7984 */ /* 0x000ea40008000c00 */
[----:B------:R-:W-:Y:S02]  /*08d0*/  ISETP.NE.AND P0, PT, R2, RZ, PT ;  /* 0x000000ff0200720c */ /* 0x000fe40003f05270 */
[----:B0-----:R-:W0:Y:S01]  /*08e0*/  LDS.128 R4, [UR4+-0x20] ;  /* 0xffffe004ff047984 */ /* 0x001e220008000c00 */
[----:B-1----:R-:W-:-:S08]  /*08f0*/  DADD R8, R8, R18 ;  /* 0x0000000008087229 */ /* 0x002fd00000000012 */
[----:B------:R-:W-:Y:S02]  /*0900*/  DADD R18, R8, R10 ;  /* 0x0000000008127229 */ /* 0x000fe4000000000a */
[----:B------:R-:W1:Y:S06]  /*0910*/  LDS.128 R8, [UR4+-0x10] ;  /* 0xfffff004ff087984 */ /* 0x000e6c0008000c00 */
[----:B--2---:R-:W-:-:S08]  /*0920*/  DADD R12, R18, R12 ;  /* 0x00000000120c7229 */ /* 0x004fd0000000000c */
[----:B------:R-:W-:Y:S02]  /*0930*/  DADD R18, R12, R14 ;  /* 0x000000000c127229 */ /* 0x000fe4000000000e */
[----:B------:R-:W2:Y:S06]  /*0940*/  LDS.128 R12, [UR4] ;  /* 0x00000004ff0c7984 */ /* 0x000eac0008000c00 */
[----:B0-----:R-:W-:-:S08]  /*0950*/  DADD R4, R18, R4 ;  /* 0x0000000012047229 */ /* 0x001fd00000000004 */
[----:B------:R-:W-:Y:S02]  /*0960*/  DADD R18, R4, R6 ;  /* 0x0000000004127229 */ /* 0x000fe40000000006 */
[----:B------:R-:W0:Y:S06]  /*0970*/  LDS.128 R4, [UR4+0x10] ;  /* 0x00001004ff047984 */ /* 0x000e2c0008000c00 */
[----:B-1----:R-:W-:-:S08]  /*0980*/  DADD R8, R18, R8 ;  /* 0x0000000012087229 */ /* 0x002fd00000000008 */
[----:B------:R-:W-:Y:S02]  /*0990*/  DADD R18, R8, R10 ;  /* 0x0000000008127229 */ /* 0x000fe4000000000a */
[----:B------:R-:W1:Y:S06]  /*09a0*/  LDS.128 R8, [UR4+0x20] ;  /* 0x00002004ff087984 */ /* 0x000e6c0008000c00 */
[----:B--2---:R-:W-:-:S08]  /*09b0*/  DADD R12, R18, R12 ;  /* 0x00000000120c7229 */ /* 0x004fd0000000000c */
[----:B------:R-:W-:Y:S02]  /*09c0*/  DADD R18, R12, R14 ;  /* 0x000000000c127229 */ /* 0x000fe4000000000e */
[----:B------:R-:W2:Y:S01]  /*09d0*/  LDS.128 R12, [UR4+0x30] ;  /* 0x00003004ff0c7984 */ /* 0x000ea20008000c00 */
[----:B------:R-:W-:-:S05]  /*09e0*/  UIADD3 UR4, UPT, UPT, UR4, 0x80, URZ ;  /* 0x0000008004047890 */ /* 0x000fca000fffe0ff */
[----:B0-----:R-:W-:-:S08]  /*09f0*/  DADD R4, R18, R4 ;  /* 0x0000000012047229 */ /* 0x001fd00000000004 */
[----:B------:R-:W-:-:S08]  /*0a00*/  DADD R4, R4, R6 ;  /* 0x0000000004047229 */ /* 0x000fd00000000006 */
[----:B-1----:R-:W-:-:S08]  /*0a10*/  DADD R4, R4, R8 ;  /* 0x0000000004047229 */ /* 0x002fd00000000008 */
[----:B------:R-:W-:-:S08]  /*0a20*/  DADD R4, R4, R10 ;  /* 0x0000000004047229 */ /* 0x000fd0000000000a */
[----:B--2---:R-:W-:-:S08]  /*0a30*/  DADD R4, R4, R12 ;  /* 0x0000000004047229 */ /* 0x004fd0000000000c */
[----:B------:R-:W-:Y:S01]  /*0a40*/  DADD R18, R4, R14 ;  /* 0x0000000004127229 */ /* 0x000fe2000000000e */
[----:B------:R-:W-:Y:S10]  /*0a50*/  @P0 BRA `(.L_x_89) ;  /* 0xfffffffc00900947 */ /* 0x000ff4000383ffff */
.L_x_88:
[----:B------:R-:W-:Y:S05]  /*0a60*/  @!P1 BRA `(.L_x_90) ;  /* 0x0000000000c49947 */ /* 0x000fea0003800000 */
[----:B------:R-:W-:Y:S02]  /*0a70*/  ISETP.GE.U32.AND P0, PT, R16, 0x8, PT ;  /* 0x000000081000780c */ /* 0x000fe40003f06070 */
[----:B------:R-:W-:-:S04]  /*0a80*/  LOP3.LUT R20, R3, 0x7, RZ, 0xc0, !PT ;  /* 0x0000000703147812 */ /* 0x000fc800078ec0ff */
[----:B------:R-:W-:-:S07]  /*0a90*/  ISETP.NE.AND P1, PT, R20, RZ, PT ;  /* 0x000000ff1400720c */ /* 0x000fce0003f25270 */
[----:B------:R-:W-:Y:S06]  /*0aa0*/  @!P0 BRA `(.L_x_91) ;  /* 0x0000000000448947 */ /* 0x000fec0003800000 */
[----:B------:R-:W2:Y:S01]  /*0ab0*/  S2R R5, SR_CgaCtaId ;  /* 0x0000000000057919 */ /* 0x000ea20000008800 */
[----:B------:R-:W-:-:S04]  /*0ac0*/  MOV R2, 0x400 ;  /* 0x0000040000027802 */ /* 0x000fc80000000f00 */
[----:B--2---:R-:W-:-:S05]  /*0ad0*/  LEA R5, R5, R2, 0x18 ;  /* 0x0000000205057211 */ /* 0x004fca00078ec0ff */
[C---:B------:R-:W-:Y:S02]  /*0ae0*/  IMAD R2, R0.reuse, 0x8, R5 ;  /* 0x0000000800027824 */ /* 0x040fe400078e0205 */
[----:B------:R-:W-:-:S03]  /*0af0*/  VIADD R0, R0, 0x8 ;  /* 0x0000000800007836 */ /* 0x000fc60000000000 */
[----:B------:R-:W2:Y:S04]  /*0b00*/  LDS.128 R12, [R2] ;  /* 0x00000000020c7984 */ /* 0x000ea80000000c00 */
[----:B-1----:R-:W1:Y:S04]  /*0b10*/  LDS.128 R8, [R2+0x10] ;  /* 0x0000100002087984 */ /* 0x002e680000000c00 */
[----:B0-----:R-:W0:Y:S01]  /*0b20*/  LDS.128 R4, [R2+0x20] ;  /* 0x0000200002047984 */ /* 0x001e220000000c00 */
[----:B--2---:R-:W-:-:S08]  /*0b30*/  DADD R12, R18, R12 ;  /* 0x00000000120c7229 */ /* 0x004fd0000000000c */
[----:B------:R-:W-:Y:S02]  /*0b40*/  DADD R16, R12, R14 ;  /* 0x000000000c107229 */ /* 0x000fe4000000000e */
[----:B------:R-:W2:Y:S06]  /*0b50*/  LDS.128 R12, [R2+0x30] ;  /* 0x00003000020c7984 */ /* 0x000eac0000000c00 */
[----:B-1----:R-:W-:-:S08]  /*0b60*/  DADD R8, R16, R8 ;  /* 0x0000000010087229 */ /* 0x002fd00000000008 */
[----:B------:R-:W-:-:S08]  /*0b70*/  DADD R8, R8, R10 ;  /* 0x0000000008087229 */ /* 0x000fd0000000000a */
[----:B0-----:R-:W-:-:S08]  /*0b80*/  DADD R4, R8, R4 ;  /* 0x0000000008047229 */ /* 0x001fd00000000004 */
[----:B------:R-:W-:-:S08]  /*0b90*/  DADD R4, R4, R6 ;  /* 0x0000000004047229 */ /* 0x000fd00000000006 */
[----:B--2---:R-:W-:-:S08]  /*0ba0*/  DADD R4, R4, R12 ;  /* 0x0000000004047229 */ /* 0x004fd0000000000c */
[----:B------:R-:W-:-:S11]  /*0bb0*/  DADD R18, R4, R14 ;  /* 0x0000000004127229 */ /* 0x000fd6000000000e */
.L_x_91:
        /* <DEDUP_REMOVED lines=10> */
[----:B01----:R-:W0:Y:S04]  /*0c60*/  LDS.128 R4, [R2] ;  /* 0x0000000002047984 */ /* 0x003e280000000c00 */
[----:B------:R-:W1:Y:S01]  /*0c70*/  LDS.128 R8, [R2+0x10] ;  /* 0x0000100002087984 */ /* 0x000e620000000c00 */
[----:B0-----:R-:W-:-:S08]  /*0c80*/  DADD R4, R18, R4 ;  /* 0x0000000012047229 */ /* 0x001fd00000000004 */
[----:B------:R-:W-:-:S08]  /*0c90*/  DADD R4, R4, R6 ;  /* 0x0000000004047229 */ /* 0x000fd00000000006 */
[----:B-1----:R-:W-:-:S08]  /*0ca0*/  DADD R4, R4, R8 ;  /* 0x0000000004047229 */ /* 0x002fd00000000008 */
[----:B------:R-:W-:-:S11]  /*0cb0*/  DADD R18, R4, R10 ;  /* 0x0000000004127229 */ /* 0x000fd6000000000a */
.L_x_92:
[----:B------:R-:W-:Y:S05]  /*0cc0*/  @!P1 BRA `(.L_x_90) ;  /* 0x00000000002c9947 */ /* 0x000fea0003800000 */
[----:B------:R-:W2:Y:S01]  /*0cd0*/  S2R R5, SR_CgaCtaId ;  /* 0x0000000000057919 */ /* 0x000ea20000008800 */
[----:B------:R-:W-:Y:S01]  /*0ce0*/  MOV R2, 0x400 ;  /* 0x0000040000027802 */ /* 0x000fe20000000f00 */
[----:B01----:R-:W-:-:S03]  /*0cf0*/  IMAD.MOV R4, RZ, RZ, -R3 ;  /* 0x000000ffff047224 */ /* 0x003fc600078e0a03 */
[----:B--2---:R-:W-:-:S05]  /*0d00*/  LEA R5, R5, R2, 0x18 ;  /* 0x0000000205057211 */ /* 0x004fca00078ec0ff */
[----:B------:R-:W-:-:S07]  /*0d10*/  IMAD R0, R0, 0x8, R5 ;  /* 0x0000000800007824 */ /* 0x000fce00078e0205 */
.L_x_93:
[----:B------:R0:W1:Y:S01]  /*0d20*/  LDS.64 R2, [R0] ;  /* 0x0000000000027984 */ /* 0x0000620000000a00 */
[----:B------:R-:W-:-:S05]  /*0d30*/  VIADD R4, R4, 0x1 ;  /* 0x0000000104047836 */ /* 0x000fca0000000000 */
[----:B------:R-:W-:Y:S01]  /*0d40*/  ISETP.NE.AND P0, PT, R4, RZ, PT ;  /* 0x000000ff0400720c */ /* 0x000fe20003f05270 */
[----:B0-----:R-:W-:Y:S01]  /*0d50*/  VIADD R0, R0, 0x8 ;  /* 0x0000000800007836 */ /* 0x001fe20000000000 */
[----:B-1----:R-:W-:-:S11]  /*0d60*/  DADD R18, R2, R18 ;  /* 0x0000000002127229 */ /* 0x002fd60000000012 */
[----:B------:R-:W-:Y:S05]  /*0d70*/  @P0 BRA `(.L_x_93) ;  /* 0xfffffffc00e80947 */ /* 0x000fea000383ffff */
.L_x_90:
[----:B------:R-:W0:Y:S02]  /*0d80*/  LDC.64 R2, c[0x0][0x3a0] ;  /* 0x0000e800ff027b82 */ /* 0x000e240000000a00 */
[----:B01----:R0:W5:Y:S02]  /*0d90*/  LDG.E.64 R4, desc[UR6][R2.64] ;  /* 0x0000000602047981 */ /* 0x003164000c1e1b00 */
.L_x_94:
[----:B-----5:R-:W-:Y:S01]  /*0da0*/  DADD R6, R4, R18 ;  /* 0x0000000004067229 */ /* 0x020fe20000000012 */
[----:B------:R-:W-:Y:S09]  /*0db0*/  YIELD ;  /* 0x0000000000007946 */ /* 0x000ff20003800000 */
[----:B------:R-:W2:Y:S02]  /*0dc0*/  ATOMG.E.CAS.64.STRONG.GPU PT, R6, [R2], R4, R6 ;  /* 0x00000004020673a9 */ /* 0x000ea400001ee506 */
[----:B--2---:R-:W-:Y:S01]  /*0dd0*/  ISETP.NE.U32.AND P0, PT, R4, R6, PT ;  /* 0x000000060400720c */ /* 0x004fe20003f05070 */
[----:B------:R-:W-:-:S03]  /*0de0*/  IMAD.MOV.U32 R4, RZ, RZ, R6 ;  /* 0x000000ffff047224 */ /* 0x000fc600078e0006 */
[----:B------:R-:W-:Y:S01]  /*0df0*/  ISETP.NE.AND.EX P0, PT, R5, R7, PT, P0 ;  /* 0x000000070500720c */ /* 0x000fe20003f05300 */
[----:B------:R-:W-:-:S12]  /*0e00*/  IMAD.MOV.U32 R5, RZ, RZ, R7 ;  /* 0x000000ffff057224 */ /* 0x000fd800078e0007 */
[----:B------:R-:W-:Y:S05]  /*0e10*/  @P0 BRA `(.L_x_94) ;  /* 0xfffffffc00e00947 */ /* 0x000fea000383ffff */
[----:B------:R-:W-:Y:S05]  /*0e20*/  EXIT ;  /* 0x000000000000794d */ /* 0x000fea0003800000 */
        .type           $_Z20calculateTotalEnergyiPdS_S_S_S_$__internal_accurate_pow,@function
        .size           $_Z20calculateTotalEnergyiPdS_S_S_S_$__internal_accurate_pow,(.L_x_154 - $_Z20calculateTotalEnergyiPdS_S_S_S_$__internal_accurate_pow)
$_Z20calculateTotalEnergyiPdS_S_S_S_$__internal_accurate_pow:
[----:B------:R-:W-:Y:S01]  /*0e30*/  ISETP.GT.U32.AND P0, PT, R35, 0xfffff, PT ;  /* 0x000fffff2300780c */ /* 0x000fe20003f04070 */
[----:B------:R-:W-:Y:S01]  /*0e40*/  IMAD.MOV.U32 R16, RZ, RZ, R35 ;  /* 0x000000ffff107224 */ /* 0x000fe200078e0023 */
[----:B------:R-:W-:Y:S01]  /*0e50*/  UMOV UR4, 0x7d2cafe2 ;  /* 0x7d2cafe200047882 */ /* 0x000fe20000000000 */
[----:B------:R-:W-:Y:S01]  /*0e60*/  IMAD.MOV.U32 R18, RZ, RZ, R34 ;  /* 0x000000ffff127224 */ /* 0x000fe200078e0022 */
[----:B------:R-:W-:Y:S01]  /*0e70*/  UMOV UR5, 0x3eb0f5ff ;  /* 0x3eb0f5ff00057882 */ /* 0x000fe20000000000 */
[----:B------:R-:W-:Y:S01]  /*0e80*/  IMAD.MOV.U32 R22, RZ, RZ, RZ ;  /* 0x000000ffff167224 */ /* 0x000fe200078e00ff */
[----:B------:R-:W-:Y:S01]  /*0e90*/  UMOV UR8, 0x3b39803f ;  /* 0x3b39803f00087882 */ /* 0x000fe20000000000 */
[----:B------:R-:W-:Y:S01]  /*0ea0*/  IMAD.MOV.U32 R20, RZ, RZ, 0x41ad3b5a ;  /* 0x41ad3b5aff147424 */ /* 0x000fe200078e00ff */
[----:B------:R-:W-:Y:S01]  /*0eb0*/  UMOV UR9, 0x3c7abc9e ;  /* 0x3c7abc9e00097882 */ /* 0x000fe20000000000 */
[----:B------:R-:W-:-:S04]  /*0ec0*/  IMAD.MOV.U32 R21, RZ, RZ, 0x3ed0f5d2 ;  /* 0x3ed0f5d2ff157424 */ /* 0x000fc800078e00ff */
[----:B------:R-:W-:Y:S01]  /*0ed0*/  @!P0 DMUL R14, R34, 1.80143985094819840000e+16 ;  /* 0x43500000220e8828 */ /* 0x000fe20000000000 */
[----:B------:R-:W-:-:S09]  /*0ee0*/  SHF.R.U32.HI R35, RZ, 0x14, R35 ;  /* 0x00000014ff237819 */ /* 0x000fd20000011623 */
[----:B------:R-:W-:Y:S01]  /*0ef0*/  @!P0 IMAD.MOV.U32 R16, RZ, RZ, R15 ;  /* 0x000000ffff108224 */ /* 0x000fe200078e000f */
[----:B------:R-:W-:Y:S01]  /*0f00*/  @!P0 LEA.HI R35, R15, 0xffffffca, RZ, 0xc ;  /* 0xffffffca0f238811 */ /* 0x000fe200078f60ff */
[----:B------:R-:W-:-:S03]  /*0f10*/  @!P0 IMAD.MOV.U32 R18, RZ, RZ, R14 ;  /* 0x000000ffff128224 */ /* 0x000fc600078e000e */
[----:B------:R-:W-:Y:S01]  /*0f20*/  LOP3.LUT R16, R16, 0x800fffff, RZ, 0xc0, !PT ;  /* 0x800fffff10107812 */ /* 0x000fe200078ec0ff */
[----:B------:R-:W-:-:S03]  /*0f30*/  VIADD R14, R35, 0xfffffc01 ;  /* 0xfffffc01230e7836 */ /* 0x000fc60000000000 */
[----:B------:R-:W-:-:S04]  /*0f40*/  LOP3.LUT R19, R16, 0x3ff00000, RZ, 0xfc, !PT ;  /* 0x3ff0000010137812 */ /* 0x000fc800078efcff */
[----:B------:R-:W-:-:S13]  /*0f50*/  ISETP.GE.U32.AND P1, PT, R19, 0x3ff6a09f, PT ;  /* 0x3ff6a09f1300780c */ /* 0x000fda0003f26070 */
[----:B------:R-:W-:Y:S02]  /*0f60*/  @P1 VIADD R17, R19, 0xfff00000 ;  /* 0xfff0000013111836 */ /* 0x000fe40000000000 */
[----:B------:R-:W-:Y:S02]  /*0f70*/  @P1 VIADD R14, R35, 0xfffffc02 ;  /* 0xfffffc02230e1836 */ /* 0x000fe40000000000 */
[----:B------:R-:W-:-:S06]  /*0f80*/  @P1 IMAD.MOV.U32 R19, RZ, RZ, R17 ;  /* 0x000000ffff131224 */ /* 0x000fcc00078e0011 */
[C---:B------:R-:W-:Y:S02]  /*0f90*/  DADD R24, R18.reuse, 1 ;  /* 0x3ff0000012187429 */ /* 0x040fe40000000000 */
[----:B------:R-:W-:-:S04]  /*0fa0*/  DADD R18, R18, -1 ;  /* 0xbff0000012127429 */ /* 0x000fc80000000000 */
[----:B------:R-:W0:Y:S02]  /*0fb0*/  MUFU.RCP64H R23, R25 ;  /* 0x0000001900177308 */ /* 0x000e240000001800 */
[----:B0-----:R-:W-:-:S08]  /*0fc0*/  DFMA R16, -R24, R22, 1 ;  /* 0x3ff000001810742b */ /* 0x001fd00000000116 */
[----:B------:R-:W-:-:S08]  /*0fd0*/  DFMA R16, R16, R16, R16 ;  /* 0x000000101010722b */ /* 0x000fd00000000010 */
[----:B------:R-:W-:-:S08]  /*0fe0*/  DFMA R22, R22, R16, R22 ;  /* 0x000000101616722b */ /* 0x000fd00000000016 */
[----:B------:R-:W-:-:S08]  /*0ff0*/  DMUL R16, R18, R22 ;  /* 0x0000001612107228 */ /* 0x000fd00000000000 */
[----:B------:R-:W-:-:S08]  /*1000*/  DFMA R16, R18, R22, R16 ;  /* 0x000000161210722b */ /* 0x000fd00000000010 */
[----:B------:R-:W-:-:S08]  /*1010*/  DMUL R28, R16, R16 ;  /* 0x00000010101c7228 */ /* 0x000fd00000000000 */
[----:B------:R-:W-:Y:S01]  /*1020*/  DFMA R20, R28, UR4, R20 ;  /* 0x000000041c147c2b */ /* 0x000fe20008000014 */
[----:B------:R-:W-:Y:S01]  /*1030*/  UMOV UR4, 0x75488a3f ;  /* 0x75488a3f00047882 */ /* 0x000fe20000000000 */
[----:B------:R-:W-:-:S06]  /*1040*/  UMOV UR5, 0x3ef3b20a ;  /* 0x3ef3b20a00057882 */ /* 0x000fcc0000000000 */
[----:B------:R-:W-:Y:S01]  /*1050*/  DFMA R26, R28, R20, UR4 ;  /* 0x000000041c1a7e2b */ /* 0x000fe20008000014 */
[----:B------:R-:W-:Y:S01]  /*1060*/  UMOV UR4, 0xe4faecd5 ;  /* 0xe4faecd500047882 */ /* 0x000fe20000000000 */
[----:B------:R-:W-:Y:S01]  /*1070*/  UMOV UR5, 0x3f1745cd ;  /* 0x3f1745cd00057882 */ /* 0x000fe20000000000 */
[----:B------:R-:W-:-:S05]  /*1080*/  DADD R20, R18, -R16 ;  /* 0x0000000012147229 */ /* 0x000fca0000000810 */
[----:B------:R-:W-:Y:S01]  /*1090*/  DFMA R26, R28, R26, UR4 ;  /* 0x000000041c1a7e2b */ /* 0x000fe2000800001a */
[----:B------:R-:W-:Y:S01]  /*10a0*/  UMOV UR4, 0x258a578b ;  /* 0x258a578b00047882 */ /* 0x000fe20000000000 */
[----:B------:R-:W-:Y:S01]  /*10b0*/  UMOV UR5, 0x3f3c71c7 ;  /* 0x3f3c71c700057882 */ /* 0x000fe20000000000 */
[----:B------:R-:W-:-:S05]  /*10c0*/  DADD R20, R20, R20 ;  /* 0x0000000014147229 */ /* 0x000fca0000000014 */
[----:B------:R-:W-:Y:S01]  /*10d0*/  DFMA R26, R28, R26, UR4 ;  /* 0x000000041c1a7e2b */ /* 0x000fe2000800001a */
[----:B------:R-:W-:Y:S01]  /*10e0*/  UMOV UR4, 0x9242b910 ;  /* 0x9242b91000047882 */ /* 0x000fe20000000000 */
[----:B------:R-:W-:Y:S01]  /*10f0*/  UMOV UR5, 0x3f624924 ;  /* 0x3f62492400057882 */ /* 0x000fe20000000000 */
[----:B------:R-:W-:-:S05]  /*1100*/  DFMA R20, R18, -R16, R20 ;  /* 0x800000101214722b */ /* 0x000fca0000000014 */
[----:B------:R-:W-:Y:S01]  /*1110*/  DFMA R26, R28, R26, UR4 ;  /* 0x000000041c1a7e2b */ /* 0x000fe2000800001a */
[----:B------:R-:W-:Y:S01]  /*1120*/  UMOV UR4, 0x99999dfb ;  /* 0x99999dfb00047882 */ /* 0x000fe20000000000 */
[----:B------:R-:W-:Y:S01]  /*1130*/  UMOV UR5, 0x3f899999 ;  /* 0x3f89999900057882 */ /* 0x000fe20000000000 */
[----:B------:R-:W-:Y:S02]  /*1140*/  DMUL R20, R22, R20 ;  /* 0x0000001416147228 */ /* 0x000fe40000000000 */
[----:B------:R-:W-:-:S03]  /*1150*/  DMUL R22, R16, R16 ;  /* 0x0000001010167228 */ /* 0x000fc60000000000 */
[----:B------:R-:W-:Y:S01]  /*1160*/  DFMA R26, R28, R26, UR4 ;  /* 0x000000041c1a7e2b */ /* 0x000fe2000800001a */
[----:B------:R-:W-:Y:S01]  /*1170*/  UMOV UR4, 0x55555555 ;  /* 0x5555555500047882 */ /* 0x000fe20000000000 */
[----:B------:R-:W-:-:S03]  /*1180*/  UMOV UR5, 0x3fb55555 ;  /* 0x3fb5555500057882 */ /* 0x000fc60000000000 */
[----:B------:R-:W-:-:S03]  /*1190*/  DMUL R30, R16, R22 ;  /* 0x00000016101e7228 */ /* 0x000fc60000000000 */
[----:B------:R-:W-:-:S08]  /*11a0*/  DFMA R18, R28, R26, UR4 ;  /* 0x000000041c127e2b */ /* 0x000fd0000800001a */
[----:B------:R-:W-:Y:S01]  /*11b0*/  DADD R24, -R18, UR4 ;  /* 0x0000000412187e29 */ /* 0x000fe20008000100 */
[----:B------:R-:W-:Y:S01]  /*11c0*/  UMOV UR4, 0xb9e7b0 ;  /* 0x00b9e7b000047882 */ /* 0x000fe20000000000 */
[----:B------:R-:W-:-:S06]  /*11d0*/  UMOV UR5, 0x3c46a4cb ;  /* 0x3c46a4cb00057882 */ /* 0x000fcc0000000000 */
[----:B------:R-:W-:Y:S02]  /*11e0*/  DFMA R24, R28, R26, R24 ;  /* 0x0000001a1c18722b */ /* 0x000fe40000000018 */
[----:B------:R-:W-:Y:S01]  /*11f0*/  DFMA R26, R16, R16, -R22 ;  /* 0x00000010101a722b */ /* 0x000fe20000000816 */
[----:B------:R-:W-:Y:S02]  /*1200*/  VIADD R29, R21, 0x100000 ;  /* 0x00100000151d7836 */ /* 0x000fe40000000000 */
[----:B------:R-:W-:-:S06]  /*1210*/  IMAD.MOV.U32 R28, RZ, RZ, R20 ;  /* 0x000000ffff1c7224 */ /* 0x000fcc00078e0014 */
[----:B------:R-:W-:Y:S02]  /*1220*/  DFMA R26, R16, R28, R26 ;  /* 0x0000001c101a722b */ /* 0x000fe4000000001a */
[----:B------:R-:W-:Y:S01]  /*1230*/  DADD R28, R24, -UR4 ;  /* 0x80000004181c7e29 */ /* 0x000fe20008000000 */
[----:B------:R-:W-:Y:S01]  /*1240*/  UMOV UR4, 0x80000000 ;  /* 0x8000000000047882 */ /* 0x000fe20000000000 */
[----:B------:R-:W-:Y:S01]  /*1250*/  DFMA R24, R16, R22, -R30 ;  /* 0x000000161018722b */ /* 0x000fe2000000081e */
[----:B------:R-:W-:-:S07]  /*1260*/  UMOV UR5, 0x43300000 ;  /* 0x4330000000057882 */ /* 0x000fce0000000000 */
[----:B------:R-:W-:Y:S02]  /*1270*/  DFMA R24, R20, R22, R24 ;  /* 0x000000161418722b */ /* 0x000fe40000000018 */
[----:B------:R-:W-:-:S06]  /*1280*/  DADD R22, R18, R28 ;  /* 0x0000000012167229 */ /* 0x000fcc000000001c */
[----:B------:R-:W-:Y:S02]  /*1290*/  DFMA R24, R16, R26, R24 ;  /* 0x0000001a1018722b */ /* 0x000fe40000000018 */
[----:B------:R-:W-:Y:S02]  /*12a0*/  DADD R26, R18, -R22 ;  /* 0x00000000121a7229 */ /* 0x000fe40000000816 */
[----:B------:R-:W-:-:S06]  /*12b0*/  DMUL R18, R22, R30 ;  /* 0x0000001e16127228 */ /* 0x000fcc0000000000 */
[----:B------:R-:W-:Y:S02]  /*12c0*/  DADD R28, R28, R26 ;  /* 0x000000001c1c7229 */ /* 0x000fe4000000001a */
[----:B------:R-:W-:-:S08]  /*12d0*/  DFMA R26, R22, R30, -R18 ;  /* 0x0000001e161a722b */ /* 0x000fd00000000812 */
[----:B------:R-:W-:-:S08]  /*12e0*/  DFMA R24, R22, R24, R26 ;  /* 0x000000181618722b */ /* 0x000fd0000000001a */
[----:B------:R-:W-:-:S08]  /*12f0*/  DFMA R28, R28, R30, R24 ;  /* 0x0000001e1c1c722b */ /* 0x000fd00000000018 */
[----:B------:R-:W-:-:S08]  /*1300*/  DADD R24, R18, R28 ;  /* 0x0000000012187229 */ /* 0x000fd0000000001c */
[--C-:B------:R-:W-:Y:S02]  /*1310*/  DADD R22, R16, R24.reuse ;  /* 0x0000000010167229 */ /* 0x100fe40000000018 */
[----:B------:R-:W-:-:S06]  /*1320*/  DADD R18, R18, -R24 ;  /* 0x0000000012127229 */ /* 0x000fcc0000000818 */
[----:B------:R-:W-:Y:S02]  /*1330*/  DADD R16, R16, -R22 ;  /* 0x0000000010107229 */ /* 0x000fe40000000816 */
[----:B------:R-:W-:-:S06]  /*1340*/  DADD R18, R28, R18 ;  /* 0x000000001c127229 */ /* 0x000fcc0000000012 */
[----:B------:R-:W-:-:S08]  /*1350*/  DADD R16, R24, R16 ;  /* 0x0000000018107229 */ /* 0x000fd00000000010 */
[----:B------:R-:W-:-:S08]  /*1360*/  DADD R16, R18, R16 ;  /* 0x0000000012107229 */ /* 0x000fd00000000010 */
[----:B------:R-:W-:Y:S01]  /*1370*/  DADD R20, R20, R16 ;  /* 0x0000000014147229 */ /* 0x000fe20000000010 */
[----:B------:R-:W-:Y:S01]  /*1380*/  LOP3.LUT R16, R14, 0x80000000, RZ, 0x3c, !PT ;  /* 0x800000000e107812 */ /* 0x000fe200078e3cff */
[----:B------:R-:W-:-:S06]  /*1390*/  IMAD.MOV.U32 R17, RZ, RZ, 0x43300000 ;  /* 0x43300000ff117424 */ /* 0x000fcc00078e00ff */
[----:B------:R-:W-:Y:S02]  /*13a0*/  DADD R18, R22, R20 ;  /* 0x0000000016127229 */ /* 0x000fe40000000014 */
[----:B------:R-:W-:Y:S01]  /*13b0*/  DADD R16, R16, -UR4 ;  /* 0x8000000410107e29 */ /* 0x000fe20008000000 */
[----:B------:R-:W-:Y:S01]  /*13c0*/  UMOV UR4, 0xfefa39ef ;  /* 0xfefa39ef00047882 */ /* 0x000fe20000000000 */
[----:B------:R-:W-:-:S04]  /*13d0*/  UMOV UR5, 0x3fe62e42 ;  /* 0x3fe62e4200057882 */ /* 0x000fc80000000000 */
[--C-:B------:R-:W-:Y:S02]  /*13e0*/  DADD R24, R22, -R18.reuse ;  /* 0x0000000016187229 */ /* 0x100fe40000000812 */
[----:B------:R-:W-:-:S06]  /*13f0*/  DFMA R14, R16, UR4, R18 ;  /* 0x00000004100e7c2b */ /* 0x000fcc0008000012 */
[----:B------:R-:W-:Y:S02]  /*1400*/  DADD R24, R20, R24 ;  /* 0x0000000014187229 */ /* 0x000fe40000000018 */
[----:B------:R-:W-:-:S08]  /*1410*/  DFMA R22, R16, -UR4, R14 ;  /* 0x8000000410167c2b */ /* 0x000fd0000800000e */
[----:B------:R-:W-:-:S08]  /*1420*/  DADD R22, -R18, R22 ;  /* 0x0000000012167229 */ /* 0x000fd00000000116 */
[----:B------:R-:W-:-:S08]  /*1430*/  DADD R22, R24, -R22 ;  /* 0x0000000018167229 */ /* 0x000fd00000000816 */
[----:B------:R-:W-:-:S08]  /*1440*/  DFMA R22, R16, UR8, R22 ;  /* 0x0000000810167c2b */ /* 0x000fd00008000016 */
[----:B------:R-:W-:-:S08]  /*1450*/  DADD R16, R14, R22 ;  /* 0x000000000e107229 */ /* 0x000fd00000000016 */
[----:B------:R-:W-:Y:S02]  /*1460*/  DADD R14, R14, -R16 ;  /* 0x000000000e0e7229 */ /* 0x000fe40000000810 */
[----:B------:R-:W-:-:S06]  /*1470*/  DMUL R24, R16, 2 ;  /* 0x4000000010187828 */ /* 0x000fcc0000000000 */
[----:B------:R-:W-:Y:S02]  /*1480*/  DADD R14, R22, R14 ;  /* 0x00000000160e7229 */ /* 0x000fe4000000000e */
[----:B------:R-:W-:-:S08]  /*1490*/  DFMA R18, R16, 2, -R24 ;  /* 0x400000001012782b */ /* 0x000fd00000000818 */
[----:B------:R-:W-:Y:S01]  /*14a0*/  DFMA R18, R14, 2, R18 ;  /* 0x400000000e12782b */ /* 0x000fe20000000012 */
[----:B------:R-:W-:Y:S02]  /*14b0*/  IMAD.MOV.U32 R14, RZ, RZ, 0x652b82fe ;  /* 0x652b82feff0e7424 */ /* 0x000fe400078e00ff */
[----:B------:R-:W-:-:S05]  /*14c0*/  IMAD.MOV.U32 R15, RZ, RZ, 0x3ff71547 ;  /* 0x3ff71547ff0f7424 */ /* 0x000fca00078e00ff */
[----:B------:R-:W-:-:S08]  /*14d0*/  DADD R16, R24, R18 ;  /* 0x0000000018107229 */ /* 0x000fd00000000012 */
[----:B------:R-:W-:Y:S02]  /*14e0*/  DFMA R14, R16, R14, 6.75539944105574400000e+15 ;  /* 0x43380000100e742b */ /* 0x000fe4000000000e */
[----:B------:R-:W-:-:S06]  /*14f0*/  FSETP.GEU.AND P0, PT, |R17|, 4.1917929649353027344, PT ;  /* 0x4086232b1100780b */ /* 0x000fcc0003f0e200 */
[----:B------:R-:W-:-:S08]  /*1500*/  DADD R22, R14, -6.75539944105574400000e+15 ;  /* 0xc33800000e167429 */ /* 0x000fd00000000000 */
[----:B------:R-:W-:Y:S01]  /*1510*/  DFMA R20, R22, -UR4, R16 ;  /* 0x8000000416147c2b */ /* 0x000fe20008000010 */
[----:B------:R-:W-:Y:S01]  /*1520*/  UMOV UR4, 0x3b39803f ;  /* 0x3b39803f00047882 */ /* 0x000fe20000000000 */
[----:B------:R-:W-:-:S06]  /*1530*/  UMOV UR5, 0x3c7abc9e ;  /* 0x3c7abc9e00057882 */ /* 0x000fcc0000000000 */
[----:B------:R-:W-:Y:S01]  /*1540*/  DFMA R20, R22, -UR4, R20 ;  /* 0x8000000416147c2b */ /* 0x000fe20008000014 */
[----:B------:R-:W-:Y:S01]  /*1550*/  UMOV UR4, 0x69ce2bdf ;  /* 0x69ce2bdf00047882 */ /* 0x000fe20000000000 */
[----:B------:R-:W-:Y:S01]  /*1560*/  IMAD.MOV.U32 R22, RZ, RZ, -0x35dec16 ;  /* 0xfca213eaff167424 */ /* 0x000fe200078e00ff */
[----:B------:R-:W-:Y:S01]  /*1570*/  UMOV UR5, 0x3e5ade15 ;  /* 0x3e5ade1500057882 */ /* 0x000fe20000000000 */
[----:B------:R-:W-:-:S06]  /*1580*/  IMAD.MOV.U32 R23, RZ, RZ, 0x3e928af3 ;  /* 0x3e928af3ff177424 */ /* 0x000fcc00078e00ff */
[----:B------:R-:W-:Y:S01]  /*1590*/  DFMA R22, R20, UR4, R22 ;  /* 0x0000000414167c2b */ /* 0x000fe20008000016 */
[----:B------:R-:W-:Y:S01]  /*15a0*/  UMOV UR4, 0x62401315 ;  /* 0x6240131500047882 */ /* 0x000fe20000000000 */
[----:B------:R-:W-:-:S06]  /*15b0*/  UMOV UR5, 0x3ec71dee ;  /* 0x3ec71dee00057882 */ /* 0x000fcc0000000000 */
[----:B------:R-:W-:Y:S01]  /*15c0*/  DFMA R22, R20, R22, UR4 ;  /* 0x0000000414167e2b */ /* 0x000fe20008000016 */
        /* <DEDUP_REMOVED lines=20> */
[----:B------:R-:W-:-:S08]  /*1710*/  DFMA R22, R20, R22, UR4 ;  /* 0x0000000414167e2b */ /* 0x000fd00008000016 */
[----:B------:R-:W-:-:S08]  /*1720*/  DFMA R22, R20, R22, 1 ;  /* 0x3ff000001416742b */ /* 0x000fd00000000016 */
[----:B------:R-:W-:Y:S02]  /*1730*/  DFMA R22, R20, R22, 1 ;  /* 0x3ff000001416742b */ /* 0x000fe40000000016 */
[----:B------:R-:W-:-:S08]  /*1740*/  DADD R20, R24, -R16 ;  /* 0x0000000018147229 */ /* 0x000fd00000000810 */
[----:B------:R-:W-:Y:S01]  /*1750*/  DADD R20, R18, R20 ;  /* 0x0000000012147229 */ /* 0x000fe20000000014 */
[----:B------:R-:W-:Y:S02]  /*1760*/  IMAD R19, R14, 0x100000, R23 ;  /* 0x001000000e137824 */ /* 0x000fe400078e0217 */
[----:B------:R-:W-:Y:S01]  /*1770*/  IMAD.MOV.U32 R18, RZ, RZ, R22 ;  /* 0x000000ffff127224 */ /* 0x000fe200078e0016 */
[----:B------:R-:W-:Y:S07]  /*1780*/  @!P0 BRA `(.L_x_95) ;  /* 0x0000000000308947 */ /* 0x000fee0003800000 */
[----:B------:R-:W-:Y:S01]  /*1790*/  FSETP.GEU.AND P1, PT, |R17|, 4.2275390625, PT ;  /* 0x408748001100780b */ /* 0x000fe20003f2e200 */
[C---:B------:R-:W-:Y:S02]  /*17a0*/  DADD R18, R16.reuse, +INF ;  /* 0x7ff0000010127429 */ /* 0x040fe40000000000 */
[----:B------:R-:W-:-:S08]  /*17b0*/  DSETP.GEU.AND P0, PT, R16, RZ, PT ;  /* 0x000000ff1000722a */ /* 0x000fd00003f0e000 */
[----:B------:R-:W-:Y:S02]  /*17c0*/  FSEL R18, R18, RZ, P0 ;  /* 0x000000ff12127208 */ /* 0x000fe40000000000 */
[----:B------:R-:W-:Y:S02]  /*17d0*/  @!P1 LEA.HI R15, R14, R14, RZ, 0x1 ;  /* 0x0000000e0e0f9211 */ /* 0x000fe400078f08ff */
[----:B------:R-:W-:Y:S02]  /*17e0*/  FSEL R19, R19, RZ, P0 ;  /* 0x000000ff13137208 */ /* 0x000fe40000000000 */
[----:B------:R-:W-:-:S05]  /*17f0*/  @!P1 SHF.R.S32.HI R15, RZ, 0x1, R15 ;  /* 0x00000001ff0f9819 */ /* 0x000fca000001140f */
[----:B------:R-:W-:Y:S02]  /*1800*/  @!P1 IMAD.IADD R14, R14, 0x1, -R15 ;  /* 0x000000010e0e9824 */ /* 0x000fe400078e0a0f */
[----:B------:R-:W-:-:S03]  /*1810*/  @!P1 IMAD R23, R15, 0x100000, R23 ;  /* 0x001000000f179824 */ /* 0x000fc600078e0217 */
[----:B------:R-:W-:Y:S01]  /*1820*/  @!P1 LEA R15, R14, 0x3ff00000, 0x14 ;  /* 0x3ff000000e0f9811 */ /* 0x000fe200078ea0ff */
[----:B------:R-:W-:-:S06]  /*1830*/  @!P1 IMAD.MOV.U32 R14, RZ, RZ, RZ ;  /* 0x000000ffff0e9224 */ /* 0x000fcc00078e00ff */
[----:B------:R-:W-:-:S11]  /*1840*/  @!P1 DMUL R18, R22, R14 ;  /* 0x0000000e16129228 */ /* 0x000fd60000000000 */
.L_x_95:
[----:B------:R-:W-:Y:S01]  /*1850*/  DFMA R20, R20, R18, R18 ;  /* 0x000000121414722b */ /* 0x000fe20000000012 */
[----:B------:R-:W-:Y:S01]  /*1860*/  IMAD.MOV.U32 R16, RZ, RZ, R0 ;  /* 0x000000ffff107224 */ /* 0x000fe200078e0000 */
[----:B------:R-:W-:Y:S01]  /*1870*/  DSETP.NEU.AND P0, PT, |R18|, +INF , PT ;  /* 0x7ff000001200742a */ /* 0x000fe20003f0d200 */
[----:B------:R-:W-:-:S07]  /*1880*/  IMAD.MOV.U32 R17, RZ, RZ, 0x0 ;  /* 0x00000000ff117424 */ /* 0x000fce00078e00ff */
[----:B------:R-:W-:Y:S02]  /*1890*/  FSEL R14, R18, R20, !P0 ;  /* 0x00000014120e7208 */ /* 0x000fe40004000000 */
[----:B------:R-:W-:Y:S01]  /*18a0*/  FSEL R15, R19, R21, !P0 ;  /* 0x00000015130f7208 */ /* 0x000fe20004000000 */
[----:B------:R-:W-:Y:S06]  /*18b0*/  RET.REL.NODEC R16 `(_Z20calculateTotalEnergyiPdS_S_S_S_) ;  /* 0xffffffe410d07950 */ /* 0x000fec0003c3ffff */
.L_x_96:
        /* <DEDUP_REMOVED lines=12> */
.L_x_154:


//--------------------- .text._Z15updateParticlesiPdS_S_S_dS_ --------------------------
	.section	.text._Z15updateParticlesiPdS_S_S_dS_,"ax",@progbits
	.align	128
        .global         _Z15updateParticlesiPdS_S_S_dS_
        .type           _Z15updateParticlesiPdS_S_S_dS_,@function
        .size           _Z15updateParticlesiPdS_S_S_dS_,(.L_x_155 - _Z15updateParticlesiPdS_S_S_dS_)
        .other          _Z15updateParticlesiPdS_S_S_dS_,@"STO_CUDA_ENTRY STV_DEFAULT"
_Z15updateParticlesiPdS_S_S_dS_:
.text._Z15updateParticlesiPdS_S_S_dS_:
        /* <DEDUP_REMOVED lines=9> */
[----:B------:R-:W1:Y:S07]  /*0090*/  LDCU.64 UR4, c[0x0][0x358] ;  /* 0x00006b00ff0477ac */ /* 0x000e6e0008000a00 */
[----:B------:R-:W2:Y:S01]  /*00a0*/  LDC.64 R14, c[0x0][0x398] ;  /* 0x0000e600ff0e7b82 */ /* 0x000ea20000000a00 */
[----:B0-----:R-:W-:-:S06]  /*00b0*/  IMAD.WIDE R16, R3, 0x8, R16 ;  /* 0x0000000803107825 */ /* 0x001fcc00078e0210 */
[----:B-1----:R-:W3:Y:S01]  /*00c0*/  LDG.E.64 R16, desc[UR4][R16.64] ;  /* 0x0000000410107981 */ /* 0x002ee2000c1e1b00 */
[----:B------:R-:W-:-:S04]  /*00d0*/  IMAD R6, R3, 0x3, RZ ;  /* 0x0000000303067824 */ /* 0x000fc800078e02ff */
[----:B--2---:R-:W-:-:S05]  /*00e0*/  IMAD.WIDE R14, R6, 0x8, R14 ;  /* 0x00000008060e7825 */ /* 0x004fca00078e020e */
[----:B------:R-:W2:Y:S01]  /*00f0*/  LDG.E.64 R2, desc[UR4][R14.64] ;  /* 0x000000040e027981 */ /* 0x000ea2000c1e1b00 */
[----:B------:R-:W-:Y:S01]  /*0100*/  IMAD.MOV.U32 R4, RZ, RZ, 0x1 ;  /* 0x00000001ff047424 */ /* 0x000fe200078e00ff */
[----:B------:R-:W-:Y:S01]  /*0110*/  BSSY.RECONVERGENT B0, `(.L_x_97) ;  /* 0x0000016000007945 */ /* 0x000fe20003800200 */
[----:B---3--:R-:W0:Y:S01]  /*0120*/  MUFU.RCP64H R5, R17 ;  /* 0x0000001100057308 */ /* 0x008e220000001800 */
[----:B--2---:R-:W-:-:S03]  /*0130*/  FSETP.GEU.AND P1, PT, |R3|, 6.5827683646048100446e-37, PT ;  /* 0x036000000300780b */ /* 0x004fc60003f2e200 */
        /* <DEDUP_REMOVED lines=16> */
[----:B------:R-:W-:Y:S05]  /*0240*/  CALL.REL.NOINC `($__internal_3_$__cuda_sm20_div_rn_f64_full) ;  /* 0x0000000400f87944 */ /* 0x000fea0003c00000 */
[----:B------:R-:W-:Y:S02]  /*0250*/  IMAD.MOV.U32 R4, RZ, RZ, R20 ;  /* 0x000000ffff047224 */ /* 0x000fe400078e0014 */
[----:B------:R-:W-:-:S07]  /*0260*/  IMAD.MOV.U32 R5, RZ, RZ, R21 ;  /* 0x000000ffff057224 */ /* 0x000fce00078e0015 */
.L_x_98:
[----:B------:R-:W-:Y:S05]  /*0270*/  BSYNC.RECONVERGENT B0 ;  /* 0x0000000000007941 */ /* 0x000fea0003800200 */
.L_x_97:
[----:B------:R-:W2:Y:S01]  /*0280*/  LDG.E.64 R8, desc[UR4][R14.64+0x8] ;  /* 0x000008040e087981 */ /* 0x000ea2000c1e1b00 */
[----:B------:R-:W0:Y:S01]  /*0290*/  MUFU.RCP64H R3, R17 ;  /* 0x0000001100037308 */ /* 0x000e220000001800 */
[----:B------:R-:W-:Y:S01]  /*02a0*/  IMAD.MOV.U32 R2, RZ, RZ, 0x1 ;  /* 0x00000001ff027424 */ /* 0x000fe200078e00ff */
[----:B------:R-:W-:Y:S05]  /*02b0*/  BSSY.RECONVERGENT B0, `(.L_x_99) ;  /* 0x0000013000007945 */ /* 0x000fea0003800200 */
        /* <DEDUP_REMOVED lines=15> */
[----:B------:R-:W-:Y:S05]  /*03b0*/  CALL.REL.NOINC `($__internal_3_$__cuda_sm20_div_rn_f64_full) ;  /* 0x00000004009c7944 */ /* 0x000fea0003c00000 */
[----:B------:R-:W-:Y:S02]  /*03c0*/  IMAD.MOV.U32 R2, RZ, RZ, R20 ;  /* 0x000000ffff027224 */ /* 0x000fe400078e0014 */
[----:B------:R-:W-:-:S07]  /*03d0*/  IMAD.MOV.U32 R3, RZ, RZ, R21 ;  /* 0x000000ffff037224 */ /* 0x000fce00078e0015 */
.L_x_100:
[----:B------:R-:W-:Y:S05]  /*03e0*/  BSYNC.RECONVERGENT B0 ;  /* 0x0000000000007941 */ /* 0x000fea0003800200 */
.L_x_99:
        /* <DEDUP_REMOVED lines=24> */
.L_x_102:
[----:B------:R-:W-:Y:S05]  /*0570*/  BSYNC.RECONVERGENT B0 ;  /* 0x0000000000007941 */ /* 0x000fea0003800200 */
.L_x_101:
[----:B------:R-:W0:Y:S01]  /*0580*/  LDC.64 R10, c[0x0][0x390] ;  /* 0x0000e400ff0a7b82 */ /* 0x000e220000000a00 */
[----:B------:R-:W1:Y:S07]  /*0590*/  LDCU.64 UR6, c[0x0][0x3a8] ;  /* 0x00007500ff0677ac */ /* 0x000e6e0008000a00 */
[----:B------:R-:W2:Y:S01]  /*05a0*/  LDC.64 R18, c[0x0][0x388] ;  /* 0x0000e200ff127b82 */ /* 0x000ea20000000a00 */
[----:B0-----:R-:W-:-:S05]  /*05b0*/  IMAD.WIDE R10, R6, 0x8, R10 ;  /* 0x00000008060a7825 */ /* 0x001fca00078e020a */
[----:B------:R-:W1:Y:S04]  /*05c0*/  LDG.E.64 R14, desc[UR4][R10.64+0x8] ;  /* 0x000008040a0e7981 */ /* 0x000e68000c1e1b00 */
[----:B------:R-:W3:Y:S04]  /*05d0*/  LDG.E.64 R16, desc[UR4][R10.64+0x10] ;  /* 0x000010040a107981 */ /* 0x000ee8000c1e1b00 */
[----:B------:R-:W4:Y:S01]  /*05e0*/  LDG.E.64 R12, desc[UR4][R10.64] ;  /* 0x000000040a0c7981 */ /* 0x000f22000c1e1b00 */
[----:B--2---:R-:W-:Y:S01]  /*05f0*/  IMAD.WIDE R6, R6, 0x8, R18 ;  /* 0x0000000806067825 */ /* 0x004fe200078e0212 */
[----:B-1----:R-:W-:-:S02]  /*0600*/  DFMA R14, R2, UR6, R14 ;  /* 0x00000006020e7c2b */ /* 0x002fc4000800000e */
[----:B---3--:R-:W-:-:S05]  /*0610*/  DFMA R16, R8, UR6, R16 ;  /* 0x0000000608107c2b */ /* 0x008fca0008000010 */
[----:B------:R0:W-:Y:S01]  /*0620*/  STG.E.64 desc[UR4][R10.64+0x8], R14 ;  /* 0x0000080e0a007986 */ /* 0x0001e2000c101b04 */
[----:B----4-:R-:W-:-:S03]  /*0630*/  DFMA R12, R4, UR6, R12 ;  /* 0x00000006040c7c2b */ /* 0x010fc6000800000c */
[----:B------:R-:W-:Y:S04]  /*0640*/  STG.E.64 desc[UR4][R10.64+0x10], R16 ;  /* 0x000010100a007986 */ /* 0x000fe8000c101b04 */
[----:B------:R1:W-:Y:S04]  /*0650*/  STG.E.64 desc[UR4][R10.64], R12 ;  /* 0x0000000c0a007986 */ /* 0x0003e8000c101b04 */
[----:B------:R-:W2:Y:S04]  /*0660*/  LDG.E.64 R4, desc[UR4][R6.64] ;  /* 0x0000000406047981 */ /* 0x000ea8000c1e1b00 */
[----:B------:R-:W3:Y:S04]  /*0670*/  LDG.E.64 R8, desc[UR4][R6.64+0x8] ;  /* 0x0000080406087981 */ /* 0x000ee8000c1e1b00 */
[----:B------:R-:W4:Y:S01]  /*0680*/  LDG.E.64 R18, desc[UR4][R6.64+0x10] ;  /* 0x0000100406127981 */ /* 0x000f22000c1e1b00 */
[----:B--2---:R-:W-:-:S07]  /*0690*/  DFMA R4, R12, UR6, R4 ;  /* 0x000000060c047c2b */ /* 0x004fce0008000004 */
[----:B------:R2:W-:Y:S04]  /*06a0*/  STG.E.64 desc[UR4][R6.64], R4 ;  /* 0x0000000406007986 */ /* 0x0005e8000c101b04 */
[----:B------:R-:W3:Y:S01]  /*06b0*/  LDG.E.64 R2, desc[UR4][R10.64+0x8] ;  /* 0x000008040a027981 */ /* 0x000ee2000c1e1b00 */
[----:B------:R-:W-:Y:S02]  /*06c0*/  DSETP.GEU.AND P0, PT, R4, RZ, PT ;  /* 0x000000ff0400722a */ /* 0x000fe40003f0e000 */
[----:B---3--:R-:W-:-:S07]  /*06d0*/  DFMA R8, R2, UR6, R8 ;  /* 0x0000000602087c2b */ /* 0x008fce0008000008 */
[----:B------:R3:W-:Y:S04]  /*06e0*/  STG.E.64 desc[UR4][R6.64+0x8], R8 ;  /* 0x0000080806007986 */ /* 0x0007e8000c101b04 */
[----:B------:R-:W4:Y:S01]  /*06f0*/  LDG.E.64 R2, desc[UR4][R10.64+0x10] ;  /* 0x000010040a027981 */ /* 0x000f22000c1e1b00 */
[----:B0-----:R-:W-:-:S07]  /*0700*/  @!P0 DADD R14, -RZ, -R4 ;  /* 0x00000000ff0e8229 */ /* 0x001fce0000000904 */
[----:B------:R0:W-:Y:S01]  /*0710*/  @!P0 STG.E.64 desc[UR4][R6.64], R14 ;  /* 0x0000000e06008986 */ /* 0x0001e2000c101b04 */
[----:B----4-:R-:W-:-:S07]  /*0720*/  DFMA R18, R2, UR6, R18 ;  /* 0x0000000602127c2b */ /* 0x010fce0008000012 */
[----:B------:R-:W-:Y:S04]  /*0730*/  STG.E.64 desc[UR4][R6.64+0x10], R18 ;  /* 0x0000101206007986 */ /* 0x000fe8000c101b04 */
[----:B-1----:R-:W4:Y:S01]  /*0740*/  @!P0 LDG.E.64 R12, desc[UR4][R10.64] ;  /* 0x000000040a0c8981 */ /* 0x002f22000c1e1b00 */
[----:B------:R-:W3:Y:S01]  /*0750*/  LDC.64 R2, c[0x0][0x3b0] ;  /* 0x0000ec00ff027b82 */ /* 0x000ee20000000a00 */
[----:B----4-:R-:W-:-:S07]  /*0760*/  @!P0 DADD R12, -RZ, -R12 ;  /* 0x00000000ff0c8229 */ /* 0x010fce000000090c */
[----:B------:R1:W-:Y:S04]  /*0770*/  @!P0 STG.E.64 desc[UR4][R10.64], R12 ;  /* 0x0000000c0a008986 */ /* 0x0003e8000c101b04 */
[----:B--2---:R-:W2:Y:S04]  /*0780*/  @!P0 LDG.E.64 R4, desc[UR4][R6.64] ;  /* 0x0000000406048981 */ /* 0x004ea8000c1e1b00 */
[----:B---3--:R-:W2:Y:S02]  /*0790*/  LDG.E.64 R8, desc[UR4][R2.64] ;  /* 0x0000000402087981 */ /* 0x008ea4000c1e1b00 */
[----:B--2---:R-:W-:-:S14]  /*07a0*/  DSETP.GE.AND P0, PT, R4, R8, PT ;  /* 0x000000080400722a */ /* 0x004fdc0003f06000 */
[----:B------:R-:W-:-:S08]  /*07b0*/  @P0 DADD R8, R8, R8 ;  /* 0x0000000008080229 */ /* 0x000fd00000000008 */
[----:B------:R-:W-:-:S07]  /*07c0*/  @P0 DADD R8, R8, -R4 ;  /* 0x0000000008080229 */ /* 0x000fce0000000804 */
[----:B------:R2:W-:Y:S04]  /*07d0*/  @P0 STG.E.64 desc[UR4][R6.64], R8 ;  /* 0x0000000806000986 */ /* 0x0005e8000c101b04 */
[----:B------:R-:W0:Y:S02]  /*07e0*/  @P0 LDG.E.64 R4, desc[UR4][R10.64] ;  /* 0x000000040a040981 */ /* 0x000e24000c1e1b00 */
[----:B0-----:R-:W-:-:S07]  /*07f0*/  @P0 DADD R14, -RZ, -R4 ;  /* 0x00000000ff0e0229 */ /* 0x001fce0000000904 */
[----:B------:R0:W-:Y:S04]  /*0800*/  @P0 STG.E.64 desc[UR4][R10.64], R14 ;  /* 0x0000000e0a000986 */ /* 0x0001e8000c101b04 */
[----:B------:R-:W3:Y:S02]  /*0810*/  LDG.E.64 R4, desc[UR4][R6.64+0x8] ;  /* 0x0000080406047981 */ /* 0x000ee4000c1e1b00 */
[----:B---3--:R-:W-:-:S14]  /*0820*/  DSETP.GEU.AND P0, PT, R4, RZ, PT ;  /* 0x000000ff0400722a */ /* 0x008fdc0003f0e000 */
[----:B------:R-:W-:-:S07]  /*0830*/  @!P0 DADD R16, -RZ, -R4 ;  /* 0x00000000ff108229 */ /* 0x000fce0000000904 */
[----:B------:R3:W-:Y:S04]  /*0840*/  @!P0 STG.E.64 desc[UR4][R6.64+0x8], R16 ;  /* 0x0000081006008986 */ /* 0x0007e8000c101b04 */
[----:B-1----:R-:W4:Y:S02]  /*0850*/  @!P0 LDG.E.64 R12, desc[UR4][R10.64+0x8] ;  /* 0x000008040a0c8981 */ /* 0x002f24000c1e1b00 */
[----:B----4-:R-:W-:-:S07]  /*0860*/  @!P0 DADD R12, -RZ, -R12 ;  /* 0x00000000ff0c8229 */ /* 0x010fce000000090c */
[----:B------:R1:W-:Y:S04]  /*0870*/  @!P0 STG.E.64 desc[UR4][R10.64+0x8], R12 ;  /* 0x0000080c0a008986 */ /* 0x0003e8000c101b04 */
[----:B------:R-:W4:Y:S04]  /*0880*/  @!P0 LDG.E.64 R4, desc[UR4][R6.64+0x8] ;  /* 0x0000080406048981 */ /* 0x000f28000c1e1b00 */
[----:B--2---:R-:W4:Y:S02]  /*0890*/  LDG.E.64 R8, desc[UR4][R2.64+0x8] ;  /* 0x0000080402087981 */ /* 0x004f24000c1e1b00 */
[----:B----4-:R-:W-:-:S14]  /*08a0*/  DSETP.GE.AND P0, PT, R4, R8, PT ;  /* 0x000000080400722a */ /* 0x010fdc0003f06000 */
[----:B------:R-:W-:-:S08]  /*08b0*/  @P0 DADD R8, R8, R8 ;  /* 0x0000000008080229 */ /* 0x000fd00000000008 */
[----:B------:R-:W-:-:S07]  /*08c0*/  @P0 DADD R8, R8, -R4 ;  /* 0x0000000008080229 */ /* 0x000fce0000000804 */
[----:B------:R2:W-:Y:S04]  /*08d0*/  @P0 STG.E.64 desc[UR4][R6.64+0x8], R8 ;  /* 0x0000080806000986 */ /* 0x0005e8000c101b04 */
[----:B------:R-:W0:Y:S02]  /*08e0*/  @P0 LDG.E.64 R4, desc[UR4][R10.64+0x8] ;  /* 0x000008040a040981 */ /* 0x000e24000c1e1b00 */
[----:B0-----:R-:W-:-:S07]  /*08f0*/  @P0 DADD R14, -RZ, -R4 ;  /* 0x00000000ff0e0229 */ /* 0x001fce0000000904 */
[----:B------:R2:W-:Y:S04]  /*0900*/  @P0 STG.E.64 desc[UR4][R10.64+0x8], R14 ;  /* 0x0000080e0a000986 */ /* 0x0005e8000c101b04 */
[----:B------:R-:W4:Y:S02]  /*0910*/  LDG.E.64 R4, desc[UR4][R6.64+0x10] ;  /* 0x0000100406047981 */ /* 0x000f24000c1e1b00 */
[----:B----4-:R-:W-:-:S14]  /*0920*/  DSETP.GEU.AND P0, PT, R4, RZ, PT ;  /* 0x000000ff0400722a */ /* 0x010fdc0003f0e000 */
[----:B---3--:R-:W-:-:S07]  /*0930*/  @!P0 DADD R16, -RZ, -R4 ;  /* 0x00000000ff108229 */ /* 0x008fce0000000904 */
[----:B------:R2:W-:Y:S04]  /*0940*/  @!P0 STG.E.64 desc[UR4][R6.64+0x10], R16 ;  /* 0x0000101006008986 */ /* 0x0005e8000c101b04 */
[----:B-1----:R-:W3:Y:S02]  /*0950*/  @!P0 LDG.E.64 R12, desc[UR4][R10.64+0x10] ;  /* 0x000010040a0c8981 */ /* 0x002ee4000c1e1b00 */
[----:B---3--:R-:W-:-:S07]  /*0960*/  @!P0 DADD R12, -RZ, -R12 ;  /* 0x00000000ff0c8229 */ /* 0x008fce000000090c */
[----:B------:R2:W-:Y:S04]  /*0970*/  @!P0 STG.E.64 desc[UR4][R10.64+0x10], R12 ;  /* 0x0000100c0a008986 */ /* 0x0005e8000c101b04 */
[----:B------:R-:W3:Y:S04]  /*0980*/  LDG.E.64 R2, desc[UR4][R2.64+0x10] ;  /* 0x0000100402027981 */ /* 0x000ee8000c1e1b00 */
[----:B------:R-:W3:Y:S02]  /*0990*/  @!P0 LDG.E.64 R4, desc[UR4][R6.64+0x10] ;  /* 0x0000100406048981 */ /* 0x000ee4000c1e1b00 */
[----:B---3--:R-:W-:-:S14]  /*09a0*/  DSETP.GE.AND P0, PT, R4, R2, PT ;  /* 0x000000020400722a */ /* 0x008fdc0003f06000 */
[----:B--2---:R-:W-:Y:S05]  /*09b0*/  @!P0 EXIT ;  /* 0x000000000000894d */ /* 0x004fea0003800000 */
[----:B------:R-:W-:-:S08]  /*09c0*/  DADD R2, R2, R2 ;  /* 0x0000000002027229 */ /* 0x000fd00000000002 */
[----:B------:R-:W-:-:S07]  /*09d0*/  DADD R2, R2, -R4 ;  /* 0x0000000002027229 */ /* 0x000fce0000000804 */
[----:B------:R-:W-:Y:S04]  /*09e0*/  STG.E.64 desc[UR4][R6.64+0x10], R2 ;  /* 0x0000100206007986 */ /* 0x000fe8000c101b04 */
[----:B------:R-:W2:Y:S02]  /*09f0*/  LDG.E.64 R4, desc[UR4][R10.64+0x10] ;  /* 0x000010040a047981 */ /* 0x000ea4000c1e1b00 */
[----:B--2---:R-:W-:-:S07]  /*0a00*/  DADD R4, -RZ, -R4 ;  /* 0x00000000ff047229 */ /* 0x004fce0000000904 */
[----:B------:R-:W-:Y:S01]  /*0a10*/  STG.E.64 desc[UR4][R10.64+0x10], R4 ;  /* 0x000010040a007986 */ /* 0x000fe2000c101b04 */
[----:B------:R-:W-:Y:S05]  /*0a20*/  EXIT ;  /* 0x000000000000794d */ /* 0x000fea0003800000 */
        .weak           $__internal_3_$__cuda_sm20_div_rn_f64_full
        .type           $__internal_3_$__cuda_sm20_div_rn_f64_full,@function
        .size           $__internal_3_$__cuda_sm20_div_rn_f64_full,(.L_x_155 - $__internal_3_$__cuda_sm20_div_rn_f64_full)
$__internal_3_$__cuda_sm20_div_rn_f64_full:
[C---:B------:R-:W-:Y:S01]  /*0a30*/  FSETP.GEU.AND P0, PT, |R11|.reuse, 1.469367938527859385e-39, PT ;  /* 0x001000000b00780b */ /* 0x040fe20003f0e200 */
[----:B------:R-:W-:Y:S01]  /*0a40*/  IMAD.MOV.U32 R20, RZ, RZ, 0x1 ;  /* 0x00000001ff147424 */ /* 0x000fe200078e00ff */
[----:B------:R-:W-:Y:S01]  /*0a50*/  LOP3.LUT R12, R11, 0x800fffff, RZ, 0xc0, !PT ;  /* 0x800fffff0b0c7812 */ /* 0x000fe200078ec0ff */
[----:B------:R-:W-:Y:S01]  /*0a60*/  BSSY.RECONVERGENT B1, `(.L_x_103) ;  /* 0x0000054000017945 */ /* 0x000fe20003800200 */
[C---:B------:R-:W-:Y:S02]  /*0a70*/  FSETP.GEU.AND P2, PT, |R9|.reuse, 1.469367938527859385e-39, PT ;  /* 0x001000000900780b */ /* 0x040fe40003f4e200 */
[----:B------:R-:W-:Y:S01]  /*0a80*/  LOP3.LUT R13, R12, 0x3ff00000, RZ, 0xfc, !PT ;  /* 0x3ff000000c0d7812 */ /* 0x000fe200078efcff */
[----:B------:R-:W-:Y:S01]  /*0a90*/  IMAD.MOV.U32 R12, RZ, RZ, R10 ;  /* 0x000000ffff0c7224 */ /* 0x000fe200078e000a */
[----:B------:R-:W-:Y:S02]  /*0aa0*/  LOP3.LUT R7, R9, 0x7ff00000, RZ, 0xc0, !PT ;  /* 0x7ff0000009077812 */ /* 0x000fe400078ec0ff */
[----:B------:R-:W-:-:S02]  /*0ab0*/  LOP3.LUT R28, R11, 0x7ff00000, RZ, 0xc0, !PT ;  /* 0x7ff000000b1c7812 */ /* 0x000fc400078ec0ff */
[----:B------:R-:W-:Y:S01]  /*0ac0*/  MOV R26, 0x1ca00000 ;  /* 0x1ca00000001a7802 */ /* 0x000fe20000000f00 */
[----:B------:R-:W-:Y:S01]  /*0ad0*/  @!P0 DMUL R12, R10, 8.98846567431157953865e+307 ;  /* 0x7fe000000a0c8828 */ /* 0x000fe20000000000 */
[----:B------:R-:W-:Y:S01]  /*0ae0*/  ISETP.GE.U32.AND P1, PT, R7, R28, PT ;  /* 0x0000001c0700720c */ /* 0x000fe20003f26070 */
[----:B------:R-:W-:Y:S02]  /*0af0*/  IMAD.MOV.U32 R27, RZ, RZ, R7 ;  /* 0x000000ffff1b7224 */ /* 0x000fe400078e0007 */
[----:B------:R-:W-:Y:S02]  /*0b00*/  @!P2 LOP3.LUT R22, R11, 0x7ff00000, RZ, 0xc0, !PT ;  /* 0x7ff000000b16a812 */ /* 0x000fe400078ec0ff */
[----:B------:R-:W0:Y:S02]  /*0b10*/  MUFU.RCP64H R21, R13 ;  /* 0x0000000d00157308 */ /* 0x000e240000001800 */
[----:B------:R-:W-:Y:S01]  /*0b20*/  @!P2 ISETP.GE.U32.AND P3, PT, R7, R22, PT ;  /* 0x000000160700a20c */ /* 0x000fe20003f66070 */
[----:B------:R-:W-:Y:S01]  /*0b30*/  @!P2 IMAD.MOV.U32 R22, RZ, RZ, RZ ;  /* 0x000000ffff16a224 */ /* 0x000fe200078e00ff */
[----:B------:R-:W-:-:S02]  /*0b40*/  @!P0 LOP3.LUT R28, R13, 0x7ff00000, RZ, 0xc0, !PT ;  /* 0x7ff000000d1c8812 */ /* 0x000fc400078ec0ff */
[----:B------:R-:W-:-:S03]  /*0b50*/  @!P2 SEL R23, R26, 0x63400000, !P3 ;  /* 0x634000001a17a807 */ /* 0x000fc60005800000 */
[----:B------:R-:W-:Y:S01]  /*0b60*/  VIADD R29, R28, 0xffffffff ;  /* 0xffffffff1c1d7836 */ /* 0x000fe20000000000 */
[----:B------:R-:W-:-:S04]  /*0b70*/  @!P2 LOP3.LUT R23, R23, 0x80000000, R9, 0xf8, !PT ;  /* 0x800000001717a812 */ /* 0x000fc800078ef809 */
[----:B------:R-:W-:Y:S01]  /*0b80*/  @!P2 LOP3.LUT R23, R23, 0x100000, RZ, 0xfc, !PT ;  /* 0x001000001717a812 */ /* 0x000fe200078efcff */
[----:B0-----:R-:W-:-:S08]  /*0b90*/  DFMA R18, R20, -R12, 1 ;  /* 0x3ff000001412742b */ /* 0x001fd0000000080c */
[----:B------:R-:W-:-:S08]  /*0ba0*/  DFMA R18, R18, R18, R18 ;  /* 0x000000121212722b */ /* 0x000fd00000000012 */
[----:B------:R-:W-:Y:S01]  /*0bb0*/  DFMA R20, R20, R18, R20 ;  /* 0x000000121414722b */ /* 0x000fe20000000014 */
[----:B------:R-:W-:Y:S01]  /*0bc0*/  SEL R19, R26, 0x63400000, !P1 ;  /* 0x634000001a137807 */ /* 0x000fe20004800000 */
[----:B------:R-:W-:-:S03]  /*0bd0*/  IMAD.MOV.U32 R18, RZ, RZ, R8 ;  /* 0x000000ffff127224 */ /* 0x000fc600078e0008 */
[----:B------:R-:W-:-:S03]  /*0be0*/  LOP3.LUT R19, R19, 0x800fffff, R9, 0xf8, !PT ;  /* 0x800fffff13137812 */ /* 0x000fc600078ef809 */
[----:B------:R-:W-:-:S03]  /*0bf0*/  DFMA R24, R20, -R12, 1 ;  /* 0x3ff000001418742b */ /* 0x000fc6000000080c */
[----:B------:R-:W-:-:S05]  /*0c00*/  @!P2 DFMA R18, R18, 2, -R22 ;  /* 0x400000001212a82b */ /* 0x000fca0000000816 */
[----:B------:R-:W-:-:S05]  /*0c10*/  DFMA R24, R20, R24, R20 ;  /* 0x000000181418722b */ /* 0x000fca0000000014 */
[----:B------:R-:W-:-:S03]  /*0c20*/  @!P2 LOP3.LUT R27, R19, 0x7ff00000, RZ, 0xc0, !PT ;  /* 0x7ff00000131ba812 */ /* 0x000fc600078ec0ff */
[----:B------:R-:W-:Y:S02]  /*0c30*/  DMUL R20, R24, R18 ;  /* 0x0000001218147228 */ /* 0x000fe40000000000 */
[----:B------:R-:W-:-:S05]  /*0c40*/  VIADD R22, R27, 0xffffffff ;  /* 0xffffffff1b167836 */ /* 0x000fca0000000000 */
[----:B------:R-:W-:Y:S01]  /*0c50*/  ISETP.GT.U32.AND P0, PT, R22, 0x7feffffe, PT ;  /* 0x7feffffe1600780c */ /* 0x000fe20003f04070 */
[----:B------:R-:W-:-:S03]  /*0c60*/  DFMA R22, R20, -R12, R18 ;  /* 0x8000000c1416722b */ /* 0x000fc60000000012 */
[----:B------:R-:W-:-:S05]  /*0c70*/  ISETP.GT.U32.OR P0, PT, R29, 0x7feffffe, P0 ;  /* 0x7feffffe1d00780c */ /* 0x000fca0000704470 */
[----:B------:R-:W-:-:S08]  /*0c80*/  DFMA R22, R24, R22, R20 ;  /* 0x000000161816722b */ /* 0x000fd00000000014 */
[----:B------:R-:W-:Y:S05]  /*0c90*/  @P0 BRA `(.L_x_104) ;  /* 0x00000000006c0947 */ /* 0x000fea0003800000 */
[----:B------:R-:W-:-:S04]  /*0ca0*/  LOP3.LUT R20, R11, 0x7ff00000, RZ, 0xc0, !PT ;  /* 0x7ff000000b147812 */ /* 0x000fc800078ec0ff */
[CC--:B------:R-:W-:Y:S02]  /*0cb0*/  VIADDMNMX R8, R7.reuse, -R20.reuse, 0xb9600000, !PT ;  /* 0xb960000007087446 */ /* 0x0c0fe40007800914 */
[----:B------:R-:W-:Y:S02]  /*0cc0*/  ISETP.GE.U32.AND P0, PT, R7, R20, PT ;  /* 0x000000140700720c */ /* 0x000fe40003f06070 */
[----:B------:R-:W-:Y:S01]  /*0cd0*/  VIMNMX R7, PT, PT, R8, 0x46a00000, PT ;  /* 0x46a0000008077848 */ /* 0x000fe20003fe0100 */
[----:B------:R-:W-:Y:S01]  /*0ce0*/  IMAD.MOV.U32 R8, RZ, RZ, RZ ;  /* 0x000000ffff087224 */ /* 0x000fe200078e00ff */
[----:B------:R-:W-:-:S05]  /*0cf0*/  SEL R26, R26, 0x63400000, !P0 ;  /* 0x634000001a1a7807 */ /* 0x000fca0004000000 */
[----:B------:R-:W-:-:S04]  /*0d00*/  IMAD.IADD R7, R7, 0x1, -R26 ;  /* 0x0000000107077824 */ /* 0x000fc800078e0a1a */
[----:B------:R-:W-:-:S06]  /*0d10*/  VIADD R9, R7, 0x7fe00000 ;  /* 0x7fe0000007097836 */ /* 0x000fcc0000000000 */
        /* <DEDUP_REMOVED lines=10> */
[----:B------:R-:W-:Y:S01]  /*0dc0*/  MOV R10, RZ ;  /* 0x000000ff000a7202 */ /* 0x000fe20000000f00 */
[----:B------:R-:W-:Y:S01]  /*0dd0*/  DMUL.RP R8, R22, R8 ;  /* 0x0000000816087228 */ /* 0x000fe20000008000 */
[----:B------:R-:W-:-:S04]  /*0de0*/  IADD3 R7, PT, PT, -R7, -0x43300000, RZ ;  /* 0xbcd0000007077810 */ /* 0x000fc80007ffe1ff */
[----:B------:R-:W-:-:S05]  /*0df0*/  DFMA R10, R20, -R10, R22 ;  /* 0x8000000a140a722b */ /* 0x000fca0000000016 */
[----:B------:R-:W-:-:S05]  /*0e00*/  LOP3.LUT R19, R9, R19, RZ, 0x3c, !PT ;  /* 0x0000001309137212 */ /* 0x000fca00078e3cff */
[----:B------:R-:W-:-:S04]  /*0e10*/  FSETP.NEU.AND P0, PT, |R11|, R7, PT ;  /* 0x000000070b00720b */ /* 0x000fc80003f0d200 */
[----:B------:R-:W-:Y:S02]  /*0e20*/  FSEL R20, R8, R20, !P0 ;  /* 0x0000001408147208 */ /* 0x000fe40004000000 */
[----:B------:R-:W-:Y:S01]  /*0e30*/  FSEL R21, R19, R21, !P0 ;  /* 0x0000001513157208 */ /* 0x000fe20004000000 */
[----:B------:R-:W-:Y:S06]  /*0e40*/  BRA `(.L_x_105) ;  /* 0x0000000000547947 */ /* 0x000fec0003800000 */
.L_x_104:
[----:B------:R-:W-:-:S14]  /*0e50*/  DSETP.NAN.AND P0, PT, R8, R8, PT ;  /* 0x000000080800722a */ /* 0x000fdc0003f08000 */
[----:B------:R-:W-:Y:S05]  /*0e60*/  @P0 BRA `(.L_x_106) ;  /* 0x0000000000440947 */ /* 0x000fea0003800000 */
[----:B------:R-:W-:-:S14]  /*0e70*/  DSETP.NAN.AND P0, PT, R10, R10, PT ;  /* 0x0000000a0a00722a */ /* 0x000fdc0003f08000 */
[----:B------:R-:W-:Y:S05]  /*0e80*/  @P0 BRA `(.L_x_107) ;  /* 0x0000000000300947 */ /* 0x000fea0003800000 */
[----:B------:R-:W-:Y:S01]  /*0e90*/  ISETP.NE.AND P0, PT, R27, R28, PT ;  /* 0x0000001c1b00720c */ /* 0x000fe20003f05270 */
[----:B------:R-:W-:Y:S02]  /*0ea0*/  IMAD.MOV.U32 R20, RZ, RZ, 0x0 ;  /* 0x00000000ff147424 */ /* 0x000fe400078e00ff */
[----:B------:R-:W-:-:S10]  /*0eb0*/  IMAD.MOV.U32 R21, RZ, RZ, -0x80000 ;  /* 0xfff80000ff157424 */ /* 0x000fd400078e00ff */
        /* <DEDUP_REMOVED lines=9> */
.L_x_107:
[----:B------:R-:W-:Y:S01]  /*0f50*/  LOP3.LUT R21, R11, 0x80000, RZ, 0xfc, !PT ;  /* 0x000800000b157812 */ /* 0x000fe200078efcff */
[----:B------:R-:W-:Y:S01]  /*0f60*/  IMAD.MOV.U32 R20, RZ, RZ, R10 ;  /* 0x000000ffff147224 */ /* 0x000fe200078e000a */
[----:B------:R-:W-:Y:S06]  /*0f70*/  BRA `(.L_x_105) ;  /* 0x0000000000087947 */ /* 0x000fec0003800000 */
.L_x_106:
[----:B------:R-:W-:Y:S01]  /*0f80*/  LOP3.LUT R21, R9, 0x80000, RZ, 0xfc, !PT ;  /* 0x0008000009157812 */ /* 0x000fe200078efcff */
[----:B------:R-:W-:-:S07]  /*0f90*/  IMAD.MOV.U32 R20, RZ, RZ, R8 ;  /* 0x000000ffff147224 */ /* 0x000fce00078e0008 */
.L_x_105:
[----:B------:R-:W-:Y:S05]  /*0fa0*/  BSYNC.RECONVERGENT B1 ;  /* 0x0000000000017941 */ /* 0x000fea0003800200 */
.L_x_103:
[----:B------:R-:W-:Y:S02]  /*0fb0*/  IMAD.MOV.U32 R8, RZ, RZ, R0 ;  /* 0x000000ffff087224 */ /* 0x000fe400078e0000 */
[----:B------:R-:W-:-:S04]  /*0fc0*/  IMAD.MOV.U32 R9, RZ, RZ, 0x0 ;  /* 0x00000000ff097424 */ /* 0x000fc800078e00ff */
[----:B------:R-:W-:Y:S05]  /*0fd0*/  RET.REL.NODEC R8 `(_Z15updateParticlesiPdS_S_S_dS_) ;  /* 0xfffffff008087950 */ /* 0x000fea0003c3ffff */
.L_x_108:
        /* <DEDUP_REMOVED lines=10> */
.L_x_155:


//--------------------- .text._Z15calculateForcesiPdS_S_S_ddddS_ --------------------------
	.section	.text._Z15calculateForcesiPdS_S_S_ddddS_,"ax",@progbits
	.align	128
        .global         _Z15calculateForcesiPdS_S_S_ddddS_
        .type           _Z15calculateForcesiPdS_S_S_ddddS_,@function
        .size           _Z15calculateForcesiPdS_S_S_ddddS_,(.L_x_157 - _Z15calculateForcesiPdS_S_S_ddddS_)
        .other          _Z15calculateForcesiPdS_S_S_ddddS_,@"STO_CUDA_ENTRY STV_DEFAULT"
_Z15calculateForcesiPdS_S_S_ddddS_:
.text._Z15calculateForcesiPdS_S_S_ddddS_:
[----:B------:R-:W-:Y:S01]  /*0000*/  LDC R1, c[0x0][0x37c] ;  /* 0x0000df00ff017b82 */ /* 0x000fe20000000800 */
[----:B------:R-:W0:Y:S07]  /*0010*/  S2R R3, SR_TID.X ;  /* 0x0000000000037919 */ /* 0x000e2e0000002100 */
[----:B------:R-:W0:Y:S01]  /*0020*/  S2UR UR4, SR_CTAID.X ;  /* 0x00000000000479c3 */ /* 0x000e220000002500 */
[----:B------:R-:W1:Y:S07]  /*0030*/  LDCU UR5, c[0x0][0x380] ;  /* 0x00007000ff0577ac */ /* 0x000e6e0008000800 */
[----:B------:R-:W0:Y:S01]  /*0040*/  LDC R10, c[0x0][0x360] ;  /* 0x0000d800ff0a7b82 */ /* 0x000e220000000800 */
[----:B-1----:R-:W-:-:S02]  /*0050*/  IMAD.U32 R5, RZ, RZ, UR5 ;  /* 0x00000005ff057e24 */ /* 0x002fc4000f8e00ff */
[----:B0-----:R-:W-:-:S05]  /*0060*/  IMAD R10, R10, UR4, R3 ;  /* 0x000000040a0a7c24 */ /* 0x001fca000f8e0203 */
[----:B------:R-:W-:-:S13]  /*0070*/  ISETP.GE.AND P0, PT, R10, R5, PT ;  /* 0x000000050a00720c */ /* 0x000fda0003f06270 */
[----:B------:R-:W-:Y:S05]  /*0080*/  @P0 EXIT ;  /* 0x000000000000094d */ /* 0x000fea0003800000 */
[----:B------:R-:W0:Y:S01]  /*0090*/  LDC.64 R2, c[0x0][0x3a0] ;  /* 0x0000e800ff027b82 */ /* 0x000e220000000a00 */
[----:B------:R-:W1:Y:S07]  /*00a0*/  LDCU.64 UR6, c[0x0][0x358] ;  /* 0x00006b00ff0677ac */ /* 0x000e6e0008000a00 */
[----:B------:R-:W2:Y:S08]  /*00b0*/  LDC.64 R14, c[0x0][0x3a8] ;  /* 0x0000ea00ff0e7b82 */ /* 0x000eb00000000a00 */
[----:B------:R-:W3:Y:S01]  /*00c0*/  LDC.64 R16, c[0x0][0x390] ;  /* 0x0000e400ff107b82 */ /* 0x000ee20000000a00 */
[----:B0-----:R-:W-:-:S06]  /*00d0*/  IMAD.WIDE R2, R10, 0x8, R2 ;  /* 0x000000080a027825 */ /* 0x001fcc00078e0202 */
[----:B-1----:R-:W2:Y:S01]  /*00e0*/  LDG.E.64 R2, desc[UR6][R2.64] ;  /* 0x0000000602027981 */ /* 0x002ea2000c1e1b00 */
[----:B------:R-:W-:Y:S01]  /*00f0*/  ISETP.GE.AND P0, PT, R5, 0x1, PT ;  /* 0x000000010500780c */ /* 0x000fe20003f06270 */
[----:B------:R-:W-:Y:S01]  /*0100*/  IMAD R9, R10, 0x3, RZ ;  /* 0x000000030a097824 */ /* 0x000fe200078e02ff */
[----:B------:R-:W-:Y:S02]  /*0110*/  CS2R R22, SRZ ;  /* 0x0000000000167805 */ /* 0x000fe4000001ff00 */
[----:B------:R-:W-:Y:S01]  /*0120*/  CS2R R20, SRZ ;  /* 0x0000000000147805 */ /* 0x000fe2000001ff00 */
[----:B---3--:R-:W-:Y:S01]  /*0130*/  IMAD.WIDE R16, R9, 0x8, R16 ;  /* 0x0000000809107825 */ /* 0x008fe200078e0210 */
[----:B--2---:R-:W-:-:S07]  /*0140*/  DMUL R14, R2, -R14 ;  /* 0x8000000e020e7228 */ /* 0x004fce0000000000 */
[----:B------:R-:W-:Y:S05]  /*0150*/  @!P0 BRA `(.L_x_109) ;  /* 0x0000001800fc8947 */ /* 0x000fea0003800000 */
[----:B------:R-:W0:Y:S01]  /*0160*/  LDC.64 R18, c[0x0][0x3c0] ;  /* 0x0000f000ff127b82 */ /* 0x000e220000000a00 */
[----:B------:R-:W-:Y:S01]  /*0170*/  ISETP.NE.AND P0, PT, R5, 0x1, PT ;  /* 0x000000010500780c */ /* 0x000fe20003f05270 */
[----:B------:R-:W-:Y:S01]  /*0180*/  IMAD.MOV.U32 R3, RZ, RZ, RZ ;  /* 0x000000ffff037224 */ /* 0x000fe200078e00ff */
[----:B------:R-:W-:Y:S02]  /*0190*/  CS2R R20, SRZ ;  /* 0x0000000000147805 */ /* 0x000fe4000001ff00 */
[----:B------:R-:W-:-:S03]  /*01a0*/  CS2R R22, SRZ ;  /* 0x0000000000167805 */ /* 0x000fc6000001ff00 */
[----:B------:R-:W1:Y:S01]  /*01b0*/  LDC.64 R24, c[0x0][0x388] ;  /* 0x0000e200ff187b82 */ /* 0x000e620000000a00 */
[----:B0-----:R-:W-:Y:S01]  /*01c0*/  DADD R18, R18, R18 ;  /* 0x0000000012127229 */ /* 0x001fe20000000012 */
[----:B-1----:R-:W-:-:S04]  /*01d0*/  IMAD.WIDE R24, R9, 0x8, R24 ;  /* 0x0000000809187825 */ /* 0x002fc800078e0218 */
[----:B------:R-:W-:Y:S06]  /*01e0*/  @!P0 BRA `(.L_x_110) ;  /* 0x0000001000988947 */ /* 0x000fec0003800000 */
[----:B------:R-:W-:Y:S01]  /*01f0*/  IMAD.MOV R8, RZ, RZ, -R10 ;  /* 0x000000ffff087224 */ /* 0x000fe200078e0a0a */
[----:B------:R-:W-:Y:S02]  /*0200*/  MOV R7, RZ ;  /* 0x000000ff00077202 */ /* 0x000fe40000000f00 */
[----:B------:R-:W-:Y:S01]  /*0210*/  CS2R R20, SRZ ;  /* 0x0000000000147805 */ /* 0x000fe2000001ff00 */
[----:B------:R-:W0:Y:S01]  /*0220*/  LDCU.128 UR8, c[0x0][0x3b0] ;  /* 0x00007600ff0877ac */ /* 0x000e220008000c00 */
[----:B------:R-:W-:-:S05]  /*0230*/  UMOV UR4, URZ ;  /* 0x000000ff00047c82 */ /* 0x000fca0008000000 */
.L_x_131:
[----:B------:R-:W-:Y:S01]  /*0240*/  ISETP.NE.AND P0, PT, R8, RZ, PT ;  /* 0x000000ff0800720c */ /* 0x000fe20003f05270 */
[----:B------:R-:W-:-:S12]  /*0250*/  BSSY.RECONVERGENT B1, `(.L_x_111) ;  /* 0x000008a000017945 */ /* 0x000fd80003800200 */
[----:B------:R-:W-:Y:S05]  /*0260*/  @!P0 BRA `(.L_x_112) ;  /* 0x0000000800208947 */ /* 0x000fea0003800000 */
[----:B------:R-:W1:Y:S01]  /*0270*/  LDC.64 R2, c[0x0][0x388] ;  /* 0x0000e200ff027b82 */ /* 0x000e620000000a00 */
[----:B------:R-:W2:Y:S04]  /*0280*/  LDG.E.64 R12, desc[UR6][R24.64+0x8] ;  /* 0x00000806180c7981 */ /* 0x000ea8000c1e1b00 */
[----:B------:R-:W3:Y:S04]  /*0290*/  LDG.E.64 R4, desc[UR6][R24.64] ;  /* 0x0000000618047981 */ /* 0x000ee8000c1e1b00 */
[----:B------:R-:W4:Y:S01]  /*02a0*/  LDG.E.64 R32, desc[UR6][R24.64+0x10] ;  /* 0x0000100618207981 */ /* 0x000f22000c1e1b00 */
[----:B-1----:R-:W-:-:S05]  /*02b0*/  IMAD.WIDE.U32 R2, R7, 0x8, R2 ;  /* 0x0000000807027825 */ /* 0x002fca00078e0002 */
[----:B------:R-:W2:Y:S04]  /*02c0*/  LDG.E.64 R26, desc[UR6][R2.64+0x8] ;  /* 0x00000806021a7981 */ /* 0x000ea8000c1e1b00 */
[----:B------:R-:W3:Y:S04]  /*02d0*/  LDG.E.64 R28, desc[UR6][R2.64] ;  /* 0x00000006021c7981 */ /* 0x000ee8000c1e1b00 */
[----:B------:R1:W4:Y:S02]  /*02e0*/  LDG.E.64 R30, desc[UR6][R2.64+0x10] ;  /* 0x00001006021e7981 */ /* 0x000324000c1e1b00 */
[----:B-1----:R-:W-:-:S02]  /*02f0*/  IMAD.MOV.U32 R2, RZ, RZ, 0x0 ;  /* 0x00000000ff027424 */ /* 0x002fc400078e00ff */
[----:B------:R-:W-:Y:S01]  /*0300*/  IMAD.MOV.U32 R3, RZ, RZ, 0x3fd80000 ;  /* 0x3fd80000ff037424 */ /* 0x000fe200078e00ff */
[----:B------:R-:W-:Y:S01]  /*0310*/  BSSY.RECONVERGENT B0, `(.L_x_113) ;  /* 0x000001f000007945 */ /* 0x000fe20003800200 */
[----:B--2---:R-:W-:Y:S02]  /*0320*/  DADD R26, R26, -R12 ;  /* 0x000000001a1a7229 */ /* 0x004fe4000000080c */
[----:B---3--:R-:W-:-:S06]  /*0330*/  DADD R28, R28, -R4 ;  /* 0x000000001c1c7229 */ /* 0x008fcc0000000804 */
[----:B------:R-:W-:Y:S02]  /*0340*/  DMUL R12, R26, R26 ;  /* 0x0000001a1a0c7228 */ /* 0x000fe40000000000 */
[----:B----4-:R-:W-:-:S06]  /*0350*/  DADD R4, R30, -R32 ;  /* 0x000000001e047229 */ /* 0x010fcc0000000820 */
[----:B------:R-:W-:-:S08]  /*0360*/  DFMA R12, R28, R28, R12 ;  /* 0x0000001c1c0c722b */ /* 0x000fd0000000000c */
[----:B------:R-:W-:-:S06]  /*0370*/  DFMA R36, R4, R4, R12 ;  /* 0x000000040424722b */ /* 0x000fcc000000000c */
[----:B------:R-:W1:Y:S04]  /*0380*/  MUFU.RSQ64H R13, R37 ;  /* 0x00000025000d7308 */ /* 0x000e680000001c00 */
[----:B------:R-:W-:-:S06]  /*0390*/  VIADD R12, R37, 0xfcb00000 ;  /* 0xfcb00000250c7836 */ /* 0x000fcc0000000000 */
[----:B-1----:R-:W-:-:S08]  /*03a0*/  DMUL R30, R12, R12 ;  /* 0x0000000c0c1e7228 */ /* 0x002fd00000000000 */
[----:B------:R-:W-:-:S08]  /*03b0*/  DFMA R30, R36, -R30, 1 ;  /* 0x3ff00000241e742b */ /* 0x000fd0000000081e */
[----:B------:R-:W-:Y:S02]  /*03c0*/  DFMA R2, R30, R2, 0.5 ;  /* 0x3fe000001e02742b */ /* 0x000fe40000000002 */
[----:B------:R-:W-:-:S08]  /*03d0*/  DMUL R30, R12, R30 ;  /* 0x0000001e0c1e7228 */ /* 0x000fd00000000000 */
[----:B------:R-:W-:Y:S01]  /*03e0*/  DFMA R38, R2, R30, R12 ;  /* 0x0000001e0226722b */ /* 0x000fe2000000000c */
[----:B------:R-:W-:-:S07]  /*03f0*/  ISETP.GE.U32.AND P0, PT, R12, 0x7ca00000, PT ;  /* 0x7ca000000c00780c */ /* 0x000fce0003f06070 */
[----:B------:R-:W-:Y:S02]  /*0400*/  DMUL R30, R36, R38 ;  /* 0x00000026241e7228 */ /* 0x000fe40000000000 */
[----:B------:R-:W-:Y:S01]  /*0410*/  IADD3 R3, PT, PT, R39, -0x100000, RZ ;  /* 0xfff0000027037810 */ /* 0x000fe20007ffe0ff */
[----:B------:R-:W-:-:S05]  /*0420*/  IMAD.MOV.U32 R2, RZ, RZ, R38 ;  /* 0x000000ffff027224 */ /* 0x000fca00078e0026 */
[----:B------:R-:W-:-:S08]  /*0430*/  DFMA R34, R30, -R30, R36 ;  /* 0x8000001e1e22722b */ /* 0x000fd00000000024 */
[----:B------:R-:W-:Y:S01]  /*0440*/  DFMA R32, R34, R2, R30 ;  /* 0x000000022220722b */ /* 0x000fe2000000001e */
[----:B------:R-:W-:Y:S10]  /*0450*/  @!P0 BRA `(.L_x_114) ;  /* 0x0000000000288947 */ /* 0x000ff40003800000 */
[----:B------:R-:W-:Y:S01]  /*0460*/  IMAD.MOV.U32 R32, RZ, RZ, R3 ;  /* 0x000000ffff207224 */ /* 0x000fe200078e0003 */
[----:B------:R-:W-:Y:S01]  /*0470*/  MOV R13, R37 ;  /* 0x00000025000d7202 */ /* 0x000fe20000000f00 */
[----:B------:R-:W-:Y:S01]  /*0480*/  IMAD.MOV.U32 R0, RZ, RZ, R38 ;  /* 0x000000ffff007224 */ /* 0x000fe200078e0026 */
[----:B------:R-:W-:Y:S01]  /*0490*/  MOV R3, 0x4e0 ;  /* 0x000004e000037802 */ /* 0x000fe20000000f00 */
[----:B------:R-:W-:Y:S02]  /*04a0*/  IMAD.MOV.U32 R33, RZ, RZ, R36 ;  /* 0x000000ffff217224 */ /* 0x000fe400078e0024 */
[----:B------:R-:W-:Y:S02]  /*04b0*/  IMAD.MOV.U32 R6, RZ, RZ, R34 ;  /* 0x000000ffff067224 */ /* 0x000fe400078e0022 */
[----:B------:R-:W-:-:S07]  /*04c0*/  IMAD.MOV.U32 R11, RZ, RZ, R35 ;  /* 0x000000ffff0b7224 */ /* 0x000fce00078e0023 */
[----:B0-----:R-:W-:Y:S05]  /*04d0*/  CALL.REL.NOINC `($__internal_5_$__cuda_sm20_dsqrt_rn_f64_mediumpath_v1) ;  /* 0x0000002000c07944 */ /* 0x001fea0003c00000 */
[----:B------:R-:W-:Y:S01]  /*04e0*/  MOV R32, R30 ;  /* 0x0000001e00207202 */ /* 0x000fe20000000f00 */
[----:B------:R-:W-:-:S07]  /*04f0*/  IMAD.MOV.U32 R33, RZ, RZ, R31 ;  /* 0x000000ffff217224 */ /* 0x000fce00078e001f */
.L_x_114:
[----:B0-----:R-:W-:Y:S05]  /*0500*/  BSYNC.RECONVERGENT B0 ;  /* 0x0000000000007941 */ /* 0x001fea0003800200 */
.L_x_113:
[----:B------:R-:W-:-:S08]  /*0510*/  DADD R2, R18, -R32 ;  /* 0x0000000012027229 */ /* 0x000fd00000000820 */
[----:B------:R-:W-:-:S14]  /*0520*/  DSETP.GT.AND P0, PT, R2, RZ, PT ;  /* 0x000000ff0200722a */ /* 0x000fdc0003f04000 */
[----:B------:R-:W-:Y:S05]  /*0530*/  @!P0 BRA `(.L_x_112) ;  /* 0x00000004006c8947 */ /* 0x000fea0003800000 */
        /* <DEDUP_REMOVED lines=20> */
[----:B------:R-:W-:Y:S05]  /*0680*/  CALL.REL.NOINC `($__internal_4_$__cuda_sm20_div_rn_f64_full) ;  /* 0x0000001800bc7944 */ /* 0x000fea0003c00000 */
[----:B------:R-:W-:Y:S01]  /*0690*/  IMAD.MOV.U32 R30, RZ, RZ, R0 ;  /* 0x000000ffff1e7224 */ /* 0x000fe200078e0000 */
[----:B------:R-:W-:-:S07]  /*06a0*/  MOV R31, R13 ;  /* 0x0000000d001f7202 */ /* 0x000fce0000000f00 */
.L_x_116:
[----:B------:R-:W-:Y:S05]  /*06b0*/  BSYNC.RECONVERGENT B2 ;  /* 0x0000000000027941 */ /* 0x000fea0003800200 */
.L_x_115:
        /* <DEDUP_REMOVED lines=21> */
[----:B------:R-:W-:Y:S02]  /*0810*/  IMAD.MOV.U32 R28, RZ, RZ, R0 ;  /* 0x000000ffff1c7224 */ /* 0x000fe400078e0000 */
[----:B------:R-:W-:-:S07]  /*0820*/  IMAD.MOV.U32 R29, RZ, RZ, R13 ;  /* 0x000000ffff1d7224 */ /* 0x000fce00078e000d */
.L_x_118:
[----:B------:R-:W-:Y:S05]  /*0830*/  BSYNC.RECONVERGENT B2 ;  /* 0x0000000000027941 */ /* 0x000fea0003800200 */
.L_x_117:
[----:B------:R-:W0:Y:S01]  /*0840*/  MUFU.RCP64H R13, R33 ;  /* 0x00000021000d7308 */ /* 0x000e220000001800 */
[----:B------:R-:W-:Y:S01]  /*0850*/  MOV R12, 0x1 ;  /* 0x00000001000c7802 */ /* 0x000fe20000000f00 */
[----:B------:R-:W-:Y:S01]  /*0860*/  BSSY.RECONVERGENT B2, `(.L_x_119) ;  /* 0x0000014000027945 */ /* 0x000fe20003800200 */
[----:B------:R-:W-:-:S04]  /*0870*/  FSETP.GEU.AND P1, PT, |R5|, 6.5827683646048100446e-37, PT ;  /* 0x036000000500780b */ /* 0x000fc80003f2e200 */
        /* <DEDUP_REMOVED lines=17> */
[----:B------:R-:W-:-:S07]  /*0990*/  IMAD.MOV.U32 R12, RZ, RZ, R0 ;  /* 0x000000ffff0c7224 */ /* 0x000fce00078e0000 */
.L_x_120:
[----:B------:R-:W-:Y:S05]  /*09a0*/  BSYNC.RECONVERGENT B2 ;  /* 0x0000000000027941 */ /* 0x000fea0003800200 */
.L_x_119:
[----:B------:R-:W0:Y:S01]  /*09b0*/  LDC.64 R32, c[0x0][0x390] ;  /* 0x0000e400ff207b82 */ /* 0x000e220000000a00 */
[----:B------:R-:W2:Y:S04]  /*09c0*/  LDG.E.64 R40, desc[UR6][R16.64+0x8] ;  /* 0x0000080610287981 */ /* 0x000ea8000c1e1b00 */
[----:B------:R-:W3:Y:S04]  /*09d0*/  LDG.E.64 R36, desc[UR6][R16.64] ;  /* 0x0000000610247981 */ /* 0x000ee8000c1e1b00 */
[----:B------:R-:W4:Y:S01]  /*09e0*/  LDG.E.64 R4, desc[UR6][R16.64+0x10] ;  /* 0x0000100610047981 */ /* 0x000f22000c1e1b00 */
[----:B0-----:R-:W-:-:S05]  /*09f0*/  IMAD.WIDE.U32 R32, R7, 0x8, R32 ;  /* 0x0000000807207825 */ /* 0x001fca00078e0020 */
[----:B------:R-:W2:Y:S04]  /*0a00*/  LDG.E.64 R38, desc[UR6][R32.64+0x8] ;  /* 0x0000080620267981 */ /* 0x000ea8000c1e1b00 */
[----:B------:R-:W3:Y:S04]  /*0a10*/  LDG.E.64 R34, desc[UR6][R32.64] ;  /* 0x0000000620227981 */ /* 0x000ee8000c1e1b00 */
[----:B------:R-:W4:Y:S01]  /*0a20*/  LDG.E.64 R26, desc[UR6][R32.64+0x10] ;  /* 0x00001006201a7981 */ /* 0x000f22000c1e1b00 */
[----:B--2---:R-:W-:Y:S02]  /*0a30*/  DADD R38, R38, -R40 ;  /* 0x0000000026267229 */ /* 0x004fe40000000828 */
        /* <DEDUP_REMOVED lines=11> */
.L_x_112:
[----:B0-----:R-:W-:Y:S05]  /*0af0*/  BSYNC.RECONVERGENT B1 ;  /* 0x0000000000017941 */ /* 0x001fea0003800200 */
.L_x_111:
[----:B------:R-:W-:Y:S01]  /*0b00*/  UIADD3 UR5, UPT, UPT, UR4, 0x1, URZ ;  /* 0x0000000104057890 */ /* 0x000fe2000fffe0ff */
[----:B------:R-:W-:Y:S05]  /*0b10*/  BSSY.RECONVERGENT B1, `(.L_x_121) ;  /* 0x000008c000017945 */ /* 0x000fea0003800200 */
[----:B------:R-:W-:-:S13]  /*0b20*/  ISETP.NE.AND P0, PT, R10, UR5, PT ;  /* 0x000000050a007c0c */ /* 0x000fda000bf05270 */
[----:B------:R-:W-:Y:S05]  /*0b30*/  @!P0 BRA `(.L_x_122) ;  /* 0x0000000800248947 */ /* 0x000fea0003800000 */
[----:B------:R-:W0:Y:S01]  /*0b40*/  LDC.64 R2, c[0x0][0x388] ;  /* 0x0000e200ff027b82 */ /* 0x000e220000000a00 */
[----:B------:R-:W-:Y:S01]  /*0b50*/  VIADD R39, R7, 0x3 ;  /* 0x0000000307277836 */ /* 0x000fe20000000000 */
[----:B------:R-:W2:Y:S04]  /*0b60*/  LDG.E.64 R28, desc[UR6][R24.64+0x8] ;  /* 0x00000806181c7981 */ /* 0x000ea8000c1e1b00 */
[----:B------:R-:W3:Y:S04]  /*0b70*/  LDG.E.64 R12, desc[UR6][R24.64] ;  /* 0x00000006180c7981 */ /* 0x000ee8000c1e1b00 */
[----:B------:R-:W4:Y:S01]  /*0b80*/  LDG.E.64 R32, desc[UR6][R24.64+0x10] ;  /* 0x0000100618207981 */ /* 0x000f22000c1e1b00 */
[----:B0-----:R-:W-:-:S05]  /*0b90*/  IMAD.WIDE.U32 R2, R39, 0x8, R2 ;  /* 0x0000000827027825 */ /* 0x001fca00078e0002 */
[----:B------:R-:W2:Y:S04]  /*0ba0*/  LDG.E.64 R26, desc[UR6][R2.64+0x8] ;  /* 0x00000806021a7981 */ /* 0x000ea8000c1e1b00 */
[----:B------:R-:W3:Y:S04]  /*0bb0*/  LDG.E.64 R4, desc[UR6][R2.64] ;  /* 0x0000000602047981 */ /* 0x000ee8000c1e1b00 */
[----:B------:R0:W4:Y:S02]  /*0bc0*/  LDG.E.64 R30, desc[UR6][R2.64+0x10] ;  /* 0x00001006021e7981 */ /* 0x000124000c1e1b00 */
[----:B0-----:R-:W-:Y:S01]  /*0bd0*/  MOV R2, 0x0 ;  /* 0x0000000000027802 */ /* 0x001fe20000000f00 */
[----:B------:R-:W-:Y:S01]  /*0be0*/  IMAD.MOV.U32 R3, RZ, RZ, 0x3fd80000 ;  /* 0x3fd80000ff037424 */ /* 0x000fe200078e00ff */
[----:B------:R-:W-:Y:S01]  /*0bf0*/  BSSY.RECONVERGENT B0, `(.L_x_123) ;  /* 0x000001f000007945 */ /* 0x000fe20003800200 */
[----:B--2---:R-:W-:-:S02]  /*0c00*/  DADD R26, R26, -R28 ;  /* 0x000000001a1a7229 */ /* 0x004fc4000000081c */
[----:B---3--:R-:W-:-:S06]  /*0c10*/  DADD R4, R4, -R12 ;  /* 0x0000000004047229 */ /* 0x008fcc000000080c */
[----:B------:R-:W-:Y:S02]  /*0c20*/  DMUL R12, R26, R26 ;  /* 0x0000001a1a0c7228 */ /* 0x000fe40000000000 */
[----:B----4-:R-:W-:-:S06]  /*0c30*/  DADD R28, R30, -R32 ;  /* 0x000000001e1c7229 */ /* 0x010fcc0000000820 */
[----:B------:R-:W-:-:S08]  /*0c40*/  DFMA R12, R4, R4, R12 ;  /* 0x00000004040c722b */ /* 0x000fd0000000000c */
[----:B------:R-:W-:-:S06]  /*0c50*/  DFMA R40, R28, R28, R12 ;  /* 0x0000001c1c28722b */ /* 0x000fcc000000000c */
[----:B------:R-:W0:Y:S04]  /*0c60*/  MUFU.RSQ64H R13, R41 ;  /* 0x00000029000d7308 */ /* 0x000e280000001c00 */
[----:B------:R-:W-:-:S06]  /*0c70*/  VIADD R12, R41, 0xfcb00000 ;  /* 0xfcb00000290c7836 */ /* 0x000fcc0000000000 */
[----:B0-----:R-:W-:-:S08]  /*0c80*/  DMUL R30, R12, R12 ;  /* 0x0000000c0c1e7228 */ /* 0x001fd00000000000 */
[----:B------:R-:W-:-:S08]  /*0c90*/  DFMA R30, R40, -R30, 1 ;  /* 0x3ff00000281e742b */ /* 0x000fd0000000081e */
[----:B------:R-:W-:Y:S02]  /*0ca0*/  DFMA R2, R30, R2, 0.5 ;  /* 0x3fe000001e02742b */ /* 0x000fe40000000002 */
[----:B------:R-:W-:-:S08]  /*0cb0*/  DMUL R30, R12, R30 ;  /* 0x0000001e0c1e7228 */ /* 0x000fd00000000000 */
[----:B------:R-:W-:Y:S01]  /*0cc0*/  DFMA R32, R2, R30, R12 ;  /* 0x0000001e0220722b */ /* 0x000fe2000000000c */
[----:B------:R-:W-:-:S07]  /*0cd0*/  ISETP.GE.U32.AND P0, PT, R12, 0x7ca00000, PT ;  /* 0x7ca000000c00780c */ /* 0x000fce0003f06070 */
[----:B------:R-:W-:Y:S02]  /*0ce0*/  DMUL R34, R40, R32 ;  /* 0x0000002028227228 */ /* 0x000fe40000000000 */
[----:B------:R-:W-:Y:S02]  /*0cf0*/  VIADD R3, R33, 0xfff00000 ;  /* 0xfff0000021037836 */ /* 0x000fe40000000000 */
[----:B------:R-:W-:-:S04]  /*0d00*/  IMAD.MOV.U32 R2, RZ, RZ, R32 ;  /* 0x000000ffff027224 */ /* 0x000fc800078e0020 */
[----:B------:R-:W-:-:S08]  /*0d10*/  DFMA R36, R34, -R34, R40 ;  /* 0x800000222224722b */ /* 0x000fd00000000028 */
[----:B------:R-:W-:Y:S01]  /*0d20*/  DFMA R30, R36, R2, R34 ;  /* 0x00000002241e722b */ /* 0x000fe20000000022 */
[----:B------:R-:W-:Y:S10]  /*0d30*/  @!P0 BRA `(.L_x_124) ;  /* 0x0000000000288947 */ /* 0x000ff40003800000 */
[----:B------:R-:W-:Y:S01]  /*0d40*/  MOV R0, R32 ;  /* 0x0000002000007202 */ /* 0x000fe20000000f00 */
[----:B------:R-:W-:Y:S01]  /*0d50*/  IMAD.MOV.U32 R32, RZ, RZ, R3 ;  /* 0x000000ffff207224 */ /* 0x000fe200078e0003 */
[----:B------:R-:W-:Y:S01]  /*0d60*/  MOV R11, R37 ;  /* 0x00000025000b7202 */ /* 0x000fe20000000f00 */
[----:B------:R-:W-:Y:S01]  /*0d70*/  IMAD.MOV.U32 R33, RZ, RZ, R40 ;  /* 0x000000ffff217224 */ /* 0x000fe200078e0028 */
[----:B------:R-:W-:Y:S01]  /*0d80*/  MOV R3, 0xde0 ;  /* 0x00000de000037802 */ /* 0x000fe20000000f00 */
[----:B------:R-:W-:Y:S02]  /*0d90*/  IMAD.MOV.U32 R13, RZ, RZ, R41 ;  /* 0x000000ffff0d7224 */ /* 0x000fe400078e0029 */
[----:B------:R-:W-:Y:S02]  /*0da0*/  IMAD.MOV.U32 R6, RZ, RZ, R36 ;  /* 0x000000ffff067224 */ /* 0x000fe400078e0024 */
[----:B------:R-:W-:Y:S02]  /*0db0*/  IMAD.MOV.U32 R30, RZ, RZ, R34 ;  /* 0x000000ffff1e7224 */ /* 0x000fe400078e0022 */
[----:B------:R-:W-:-:S07]  /*0dc0*/  IMAD.MOV.U32 R31, RZ, RZ, R35 ;  /* 0x000000ffff1f7224 */ /* 0x000fce00078e0023 */
[----:B------:R-:W-:Y:S05]  /*0dd0*/  CALL.REL.NOINC `($__internal_5_$__cuda_sm20_dsqrt_rn_f64_mediumpath_v1) ;  /* 0x0000001800807944 */ /* 0x000fea0003c00000 */
.L_x_124:
[----:B------:R-:W-:Y:S05]  /*0de0*/  BSYNC.RECONVERGENT B0 ;  /* 0x0000000000007941 */ /* 0x000fea0003800200 */
.L_x_123:
[----:B------:R-:W-:-:S08]  /*0df0*/  DADD R32, R18, -R30 ;  /* 0x0000000012207229 */ /* 0x000fd0000000081e */
[----:B------:R-:W-:-:S14]  /*0e00*/  DSETP.GT.AND P0, PT, R32, RZ, PT ;  /* 0x000000ff2000722a */ /* 0x000fdc0003f04000 */
[----:B------:R-:W-:Y:S05]  /*0e10*/  @!P0 BRA `(.L_x_122) ;  /* 0x00000004006c8947 */ /* 0x000fea0003800000 */
        /* <DEDUP_REMOVED lines=23> */
.L_x_126:
[----:B------:R-:W-:Y:S05]  /*0f90*/  BSYNC.RECONVERGENT B2 ;  /* 0x0000000000027941 */ /* 0x000fea0003800200 */
.L_x_125:
        /* <DEDUP_REMOVED lines=20> */
[----:B------:R-:W-:Y:S05]  /*10e0*/  CALL.REL.NOINC `($__internal_4_$__cuda_sm20_div_rn_f64_full) ;  /* 0x0000001000247944 */ /* 0x000fea0003c00000 */
[----:B------:R-:W-:Y:S01]  /*10f0*/  MOV R4, R0 ;  /* 0x0000000000047202 */ /* 0x000fe20000000f00 */
[----:B------:R-:W-:-:S07]  /*1100*/  IMAD.MOV.U32 R5, RZ, RZ, R13 ;  /* 0x000000ffff057224 */ /* 0x000fce00078e000d */
.L_x_128:
[----:B------:R-:W-:Y:S05]  /*1110*/  BSYNC.RECONVERGENT B2 ;  /* 0x0000000000027941 */ /* 0x000fea0003800200 */
.L_x_127:
        /* <DEDUP_REMOVED lines=22> */
.L_x_130:
[----:B------:R-:W-:Y:S05]  /*1280*/  BSYNC.RECONVERGENT B2 ;  /* 0x0000000000027941 */ /* 0x000fea0003800200 */
.L_x_129:
        /* <DEDUP_REMOVED lines=20> */
.L_x_122:
[----:B------:R-:W-:Y:S05]  /*13d0*/  BSYNC.RECONVERGENT B1 ;  /* 0x0000000000017941 */ /* 0x000fea0003800200 */
.L_x_121:
[----:B------:R-:W0:Y:S01]  /*13e0*/  LDC R5, c[0x0][0x380] ;  /* 0x0000e000ff057b82 */ /* 0x000e220000000800 */
[----:B------:R-:W-:Y:S01]  /*13f0*/  UIADD3 UR4, UPT, UPT, UR4, 0x2, URZ ;  /* 0x0000000204047890 */ /* 0x000fe2000fffe0ff */
[----:B------:R-:W-:Y:S01]  /*1400*/  IADD3 R7, PT, PT, R7, 0x6, RZ ;  /* 0x0000000607077810 */ /* 0x000fe20007ffe0ff */
[----:B------:R-:W-:Y:S01]  /*1410*/  VIADD R8, R8, 0x2 ;  /* 0x0000000208087836 */ /* 0x000fe20000000000 */
[----:B0-----:R-:W-:-:S04]  /*1420*/  LOP3.LUT R3, R5, 0x7ffffffe, RZ, 0xc0, !PT ;  /* 0x7ffffffe05037812 */ /* 0x001fc800078ec0ff */
[----:B------:R-:W-:-:S13]  /*1430*/  ISETP.NE.AND P0, PT, R3, UR4, PT ;  /* 0x0000000403007c0c */ /* 0x000fda000bf05270 */
[----:B------:R-:W-:Y:S05]  /*1440*/  @P0 BRA `(.L_x_131) ;  /* 0xffffffec007c0947 */ /* 0x000fea000383ffff */
.L_x_110:
[----:B------:R-:W-:Y:S01]  /*1450*/  ISETP.NE.AND P0, PT, R10, R3, PT ;  /* 0x000000030a00720c */ /* 0x000fe20003f05270 */
[----:B------:R-:W-:Y:S01]  /*1460*/  BSSY.RECONVERGENT B1, `(.L_x_109) ;  /* 0x000008e000017945 */ /* 0x000fe20003800200 */
[----:B------:R-:W-:-:S04]  /*1470*/  LOP3.LUT R0, R5, 0x1, RZ, 0xc0, !PT ;  /* 0x0000000105007812 */ /* 0x000fc800078ec0ff */
[----:B------:R-:W-:-:S13]  /*1480*/  ISETP.NE.U32.OR P0, PT, R0, 0x1, !P0 ;  /* 0x000000010000780c */ /* 0x000fda0004705470 */
[----:B------:R-:W-:Y:S05]  /*1490*/  @P0 BRA `(.L_x_132) ;  /* 0x0000000800280947 */ /* 0x000fea0003800000 */
[----:B------:R-:W0:Y:S01]  /*14a0*/  LDC.64 R6, c[0x0][0x388] ;  /* 0x0000e200ff067b82 */ /* 0x000e220000000a00 */
[----:B------:R-:W-:Y:S01]  /*14b0*/  IMAD R2, R3, 0x3, RZ ;  /* 0x0000000303027824 */ /* 0x000fe200078e02ff */
[----:B------:R-:W2:Y:S04]  /*14c0*/  LDG.E.64 R12, desc[UR6][R24.64+0x8] ;  /* 0x00000806180c7981 */ /* 0x000ea8000c1e1b00 */
[----:B------:R-:W3:Y:S04]  /*14d0*/  LDG.E.64 R4, desc[UR6][R24.64] ;  /* 0x0000000618047981 */ /* 0x000ee8000c1e1b00 */
[----:B------:R-:W4:Y:S01]  /*14e0*/  LDG.E.64 R30, desc[UR6][R24.64+0x10] ;  /* 0x00001006181e7981 */ /* 0x000f22000c1e1b00 */
[----:B0-----:R-:W-:-:S05]  /*14f0*/  IMAD.WIDE.U32 R6, R2, 0x8, R6 ;  /* 0x0000000802067825 */ /* 0x001fca00078e0006 */
[----:B------:R-:W2:Y:S04]  /*1500*/  LDG.E.64 R10, desc[UR6][R6.64+0x8] ;  /* 0x00000806060a7981 */ /* 0x000ea8000c1e1b00 */
[----:B------:R-:W3:Y:S04]  /*1510*/  LDG.E.64 R28, desc[UR6][R6.64] ;  /* 0x00000006061c7981 */ /* 0x000ee8000c1e1b00 */
[----:B------:R0:W4:Y:S02]  /*1520*/  LDG.E.64 R26, desc[UR6][R6.64+0x10] ;  /* 0x00001006061a7981 */ /* 0x000124000c1e1b00 */
[----:B0-----:R-:W-:Y:S01]  /*1530*/  IMAD.MOV.U32 R6, RZ, RZ, 0x0 ;  /* 0x00000000ff067424 */ /* 0x001fe200078e00ff */
[----:B------:R-:W-:Y:S01]  /*1540*/  MOV R7, 0x3fd80000 ;  /* 0x3fd8000000077802 */ /* 0x000fe20000000f00 */
        /* <DEDUP_REMOVED lines=21> */
[----:B------:R-:W-:Y:S01]  /*16a0*/  IMAD.MOV.U32 R0, RZ, RZ, R32 ;  /* 0x000000ffff007224 */ /* 0x000fe200078e0020 */
[----:B------:R-:W-:Y:S01]  /*16b0*/  MOV R33, R10 ;  /* 0x0000000a00217202 */ /* 0x000fe20000000f00 */
[----:B------:R-:W-:Y:S01]  /*16c0*/  IMAD.MOV.U32 R13, RZ, RZ, R11 ;  /* 0x000000ffff0d7224 */ /* 0x000fe200078e000b */
[----:B------:R-:W-:Y:S01]  /*16d0*/  MOV R32, R7 ;  /* 0x0000000700207202 */ /* 0x000fe20000000f00 */
[----:B------:R-:W-:Y:S01]  /*16e0*/  IMAD.MOV.U32 R6, RZ, RZ, R34 ;  /* 0x000000ffff067224 */ /* 0x000fe200078e0022 */
[----:B------:R-:W-:Y:S01]  /*16f0*/  MOV R3, 0x1720 ;  /* 0x0000172000037802 */ /* 0x000fe20000000f00 */
[----:B------:R-:W-:-:S07]  /*1700*/  IMAD.MOV.U32 R11, RZ, RZ, R35 ;  /* 0x000000ffff0b7224 */ /* 0x000fce00078e0023 */
[----:B------:R-:W-:Y:S05]  /*1710*/  CALL.REL.NOINC `($__internal_5_$__cuda_sm20_dsqrt_rn_f64_mediumpath_v1) ;  /* 0x0000001000307944 */ /* 0x000fea0003c00000 */
[----:B------:R-:W-:Y:S02]  /*1720*/  IMAD.MOV.U32 R26, RZ, RZ, R30 ;  /* 0x000000ffff1a7224 */ /* 0x000fe400078e001e */
[----:B------:R-:W-:-:S07]  /*1730*/  IMAD.MOV.U32 R27, RZ, RZ, R31 ;  /* 0x000000ffff1b7224 */ /* 0x000fce00078e001f */
.L_x_134:
[----:B------:R-:W-:Y:S05]  /*1740*/  BSYNC.RECONVERGENT B0 ;  /* 0x0000000000007941 */ /* 0x000fea0003800200 */
.L_x_133:
        /* <DEDUP_REMOVED lines=20> */
[----:B------:R-:W-:Y:S01]  /*1890*/  MOV R0, R27 ;  /* 0x0000001b00007202 */ /* 0x000fe20000000f00 */
[----:B------:R-:W-:Y:S01]  /*18a0*/  IMAD.MOV.U32 R6, RZ, RZ, R26 ;  /* 0x000000ffff067224 */ /* 0x000fe200078e001a */
[----:B------:R-:W-:-:S07]  /*18b0*/  MOV R11, 0x18d0 ;  /* 0x000018d0000b7802 */ /* 0x000fce0000000f00 */
[----:B------:R-:W-:Y:S05]  /*18c0*/  CALL.REL.NOINC `($__internal_4_$__cuda_sm20_div_rn_f64_full) ;  /* 0x00000008002c7944 */ /* 0x000fea0003c00000 */
[----:B------:R-:W-:Y:S02]  /*18d0*/  IMAD.MOV.U32 R30, RZ, RZ, R0 ;  /* 0x000000ffff1e7224 */ /* 0x000fe400078e0000 */
[----:B------:R-:W-:-:S07]  /*18e0*/  IMAD.MOV.U32 R31, RZ, RZ, R13 ;  /* 0x000000ffff1f7224 */ /* 0x000fce00078e000d */
.L_x_136:
[----:B------:R-:W-:Y:S05]  /*18f0*/  BSYNC.RECONVERGENT B2 ;  /* 0x0000000000027941 */ /* 0x000fea0003800200 */
.L_x_135:
        /* <DEDUP_REMOVED lines=23> */
.L_x_138:
[----:B------:R-:W-:Y:S05]  /*1a70*/  BSYNC.RECONVERGENT B2 ;  /* 0x0000000000027941 */ /* 0x000fea0003800200 */
.L_x_137:
        /* <DEDUP_REMOVED lines=21> */
[----:B------:R-:W-:-:S07]  /*1bd0*/  MOV R12, R0 ;  /* 0x00000000000c7202 */ /* 0x000fce0000000f00 */
.L_x_140:
[----:B------:R-:W-:Y:S05]  /*1be0*/  BSYNC.RECONVERGENT B2 ;  /* 0x0000000000027941 */ /* 0x000fea0003800200 */
.L_x_139:
[----:B------:R-:W0:Y:S01]  /*1bf0*/  LDC.64 R4, c[0x0][0x390] ;  /* 0x0000e400ff047b82 */ /* 0x000e220000000a00 */
[----:B------:R-:W2:Y:S01]  /*1c00*/  LDG.E.64 R24, desc[UR6][R16.64+0x8] ;  /* 0x0000080610187981 */ /* 0x000ea2000c1e1b00 */
[----:B------:R-:W1:Y:S03]  /*1c10*/  LDCU.128 UR8, c[0x0][0x3b0] ;  /* 0x00007600ff0877ac */ /* 0x000e660008000c00 */
        /* <DEDUP_REMOVED lines=12> */
[----:B-1----:R-:W-:-:S06]  /*1ce0*/  DMUL R4, R18, UR8 ;  /* 0x0000000812047c28 */ /* 0x002fcc0008000000 */
[----:B------:R-:W-:-:S08]  /*1cf0*/  DMUL R26, R26, UR10 ;  /* 0x0000000a1a1a7c28 */ /* 0x000fd00008000000 */
[----:B------:R-:W-:-:S08]  /*1d00*/  DFMA R4, R18, R4, -R26 ;  /* 0x000000041204722b */ /* 0x000fd0000000081a */
[C---:B------:R-:W-:Y:S02]  /*1d10*/  DFMA R22, R4.reuse, R30, R22 ;  /* 0x0000001e0416722b */ /* 0x040fe40000000016 */
[C---:B------:R-:W-:Y:S02]  /*1d20*/  DFMA R14, R4.reuse, R28, R14 ;  /* 0x0000001c040e722b */ /* 0x040fe4000000000e */
[----:B------:R-:W-:-:S11]  /*1d30*/  DFMA R20, R4, R12, R20 ;  /* 0x0000000c0414722b */ /* 0x000fd60000000014 */
.L_x_132:
[----:B------:R-:W-:Y:S05]  /*1d40*/  BSYNC.RECONVERGENT B1 ;  /* 0x0000000000017941 */ /* 0x000fea0003800200 */
.L_x_109:
[----:B------:R-:W0:Y:S01]  /*1d50*/  LDC.64 R2, c[0x0][0x388] ;  /* 0x0000e200ff027b82 */ /* 0x000e220000000a00 */
[----:B------:R-:W1:Y:S07]  /*1d60*/  LDCU.64 UR4, c[0x0][0x3c0] ;  /* 0x00007800ff0477ac */ /* 0x000e6e0008000a00 */
[----:B------:R-:W2:Y:S08]  /*1d70*/  LDC.64 R4, c[0x0][0x3c8] ;  /* 0x0000f200ff047b82 */ /* 0x000eb00000000a00 */
[----:B------:R-:W3:Y:S01]  /*1d80*/  LDC.64 R42, c[0x0][0x3b8] ;  /* 0x0000ee00ff2a7b82 */ /* 0x000ee20000000a00 */
[----:B0-----:R-:W-:-:S07]  /*1d90*/  IMAD.WIDE R26, R9, 0x8, R2 ;  /* 0x00000008091a7825 */ /* 0x001fce00078e0202 */
[----:B------:R-:W0:Y:S01]  /*1da0*/  LDC.64 R30, c[0x0][0x3b0] ;  /* 0x0000ec00ff1e7b82 */ /* 0x000e220000000a00 */
[----:B------:R-:W1:Y:S04]  /*1db0*/  LDG.E.64 R2, desc[UR6][R26.64] ;  /* 0x000000061a027981 */ /* 0x000e68000c1e1b00 */
[----:B--2---:R-:W2:Y:S03]  /*1dc0*/  LDG.E.64 R6, desc[UR6][R4.64] ;  /* 0x0000000604067981 */ /* 0x004ea6000c1e1b00 */
[----:B------:R-:W4:Y:S01]  /*1dd0*/  LDC.64 R40, c[0x0][0x3b0] ;  /* 0x0000ec00ff287b82 */ /* 0x000f220000000a00 */
[----:B------:R-:W5:Y:S04]  /*1de0*/  LDG.E.64 R12, desc[UR6][R4.64+0x8] ;  /* 0x00000806040c7981 */ /* 0x000f68000c1e1b00 */
[----:B------:R-:W3:Y:S03]  /*1df0*/  LDG.E.64 R10, desc[UR6][R26.64+0x8] ;  /* 0x000008061a0a7981 */ /* 0x000ee6000c1e1b00 */
[----:B------:R-:W4:Y:S01]  /*1e00*/  LDC.64 R38, c[0x0][0x3b8] ;  /* 0x0000ee00ff267b82 */ /* 0x000f220000000a00 */
[----:B------:R-:W4:Y:S04]  /*1e10*/  LDG.E.64 R18, desc[UR6][R26.64+0x10] ;  /* 0x000010061a127981 */ /* 0x000f28000c1e1b00 */
[----:B------:R-:W4:Y:S03]  /*1e20*/  LDG.E.64 R24, desc[UR6][R4.64+0x10] ;  /* 0x0000100604187981 */ /* 0x000f26000c1e1b00 */
[----:B------:R-:W0:Y:S01]  /*1e30*/  LDC.64 R36, c[0x0][0x3b0] ;  /* 0x0000ec00ff247b82 */ /* 0x000e220000000a00 */
[----:B-1----:R-:W-:-:S02]  /*1e40*/  DSETP.NEU.AND P0, PT, R2, UR4, PT ;  /* 0x0000000402007e2a */ /* 0x002fc4000bf0d000 */
[----:B--2---:R-:W-:Y:S02]  /*1e50*/  DADD R6, R6, -UR4 ;  /* 0x8000000406067e29 */ /* 0x004fe40008000000 */
[----:B-----5:R-:W-:-:S10]  /*1e60*/  DADD R12, R12, -UR4 ;  /* 0x800000040c0c7e29 */ /* 0x020fd40008000000 */
[----:B------:R-:W2:Y:S01]  /*1e70*/  @!P0 LDG.E.64 R32, desc[UR6][R16.64] ;  /* 0x0000000610208981 */ /* 0x000ea2000c1e1b00 */
[----:B---3--:R-:W-:Y:S02]  /*1e80*/  DSETP.NEU.AND P2, PT, R10, UR4, PT ;  /* 0x000000040a007e2a */ /* 0x008fe4000bf4d000 */
[----:B----4-:R-:W-:Y:S02]  /*1e90*/  DSETP.NEU.AND P4, PT, R18, UR4, PT ;  /* 0x0000000412007e2a */ /* 0x010fe4000bf8d000 */
[----:B------:R-:W-:Y:S02]  /*1ea0*/  DSETP.NEU.AND P1, PT, R2, R6, PT ;  /* 0x000000060200722a */ /* 0x000fe40003f2d000 */
[----:B------:R-:W-:Y:S01]  /*1eb0*/  DADD R24, R24, -UR4 ;  /* 0x8000000418187e29 */ /* 0x000fe20008000000 */
[----:B------:R-:W1:Y:S01]  /*1ec0*/  LDC.64 R6, c[0x0][0x3b8] ;  /* 0x0000ee00ff067b82 */ /* 0x000e620000000a00 */
[----:B------:R-:W-:-:S06]  /*1ed0*/  DSETP.NEU.AND P3, PT, R10, R12, PT ;  /* 0x0000000c0a00722a */ /* 0x000fcc0003f6d000 */
[----:B------:R-:W-:Y:S01]  /*1ee0*/  DSETP.NEU.AND P5, PT, R18, R24, PT ;  /* 0x000000181200722a */ /* 0x000fe20003fad000 */
[----:B------:R-:W3:Y:S01]  /*1ef0*/  @!P2 LDG.E.64 R26, desc[UR6][R16.64+0x8] ;  /* 0x00000806101aa981 */ /* 0x000ee2000c1e1b00 */
[----:B------:R-:W2:Y:S03]  /*1f00*/  LDC.64 R24, c[0x0][0x3b8] ;  /* 0x0000ee00ff187b82 */ /* 0x000ea60000000a00 */
[----:B------:R-:W4:Y:S04]  /*1f10*/  @!P4 LDG.E.64 R34, desc[UR6][R16.64+0x10] ;  /* 0x000010061022c981 */ /* 0x000f28000c1e1b00 */
[----:B------:R-:W5:Y:S01]  /*1f20*/  @!P1 LDG.E.64 R4, desc[UR6][R16.64] ;  /* 0x0000000610049981 */ /* 0x000f62000c1e1b00 */
[----:B------:R-:W5:Y:S03]  /*1f30*/  LDC.64 R12, c[0x0][0x3b8] ;  /* 0x0000ee00ff0c7b82 */ /* 0x000f660000000a00 */
[----:B------:R-:W1:Y:S04]  /*1f40*/  @!P3 LDG.E.64 R2, desc[UR6][R16.64+0x8] ;  /* 0x000008061002b981 */ /* 0x000e68000c1e1b00 */
[----:B------:R0:W5:Y:S01]  /*1f50*/  @!P5 LDG.E.64 R28, desc[UR6][R16.64+0x10] ;  /* 0x00001006101cd981 */ /* 0x000162000c1e1b00 */
[----:B------:R-:W1:Y:S08]  /*1f60*/  LDC.64 R10, c[0x0][0x3b8] ;  /* 0x0000ee00ff0a7b82 */ /* 0x000e700000000a00 */
[----:B------:R-:W0:Y:S08]  /*1f70*/  LDC.64 R18, c[0x0][0x3b0] ;  /* 0x0000ec00ff127b82 */ /* 0x000e300000000a00 */
[----:B0-----:R-:W0:Y:S01]  /*1f80*/  LDC.64 R16, c[0x0][0x3b0] ;  /* 0x0000ec00ff107b82 */ /* 0x001e220000000a00 */
[----:B------:R-:W-:-:S02]  /*1f90*/  @!P0 DMUL R30, R30, UR4 ;  /* 0x000000041e1e8c28 */ /* 0x000fc40008000000 */
[----:B------:R-:W-:Y:S02]  /*1fa0*/  @!P2 DMUL R40, R40, UR4 ;  /* 0x000000042828ac28 */ /* 0x000fe40008000000 */
[----:B------:R-:W-:Y:S02]  /*1fb0*/  @!P4 DMUL R36, R36, UR4 ;  /* 0x000000042424cc28 */ /* 0x000fe40008000000 */
[----:B------:R-:W-:Y:S02]  /*1fc0*/  @!P1 DMUL R18, R18, UR4 ;  /* 0x0000000412129c28 */ /* 0x000fe40008000000 */
[----:B0-----:R-:W-:Y:S02]  /*1fd0*/  @!P5 DMUL R16, R16, UR4 ;  /* 0x000000041010dc28 */ /* 0x001fe40008000000 */
[----:B--2---:R-:W-:Y:S01]  /*1fe0*/  @!P0 DMUL R32, R32, R24 ;  /* 0x0000001820208228 */ /* 0x004fe20000000000 */
[----:B------:R-:W0:Y:S07]  /*1ff0*/  LDC.64 R24, c[0x0][0x3b0] ;  /* 0x0000ec00ff187b82 */ /* 0x000e2e0000000a00 */
[----:B------:R-:W-:-:S02]  /*2000*/  @!P0 DFMA R30, R30, UR4, -R32 ;  /* 0x000000041e1e8c2b */ /* 0x000fc40008000820 */
[----:B---3--:R-:W-:Y:S02]  /*2010*/  @!P2 DMUL R26, R26, R42 ;  /* 0x0000002a1a1aa228 */ /* 0x008fe40000000000 */
[----:B----4-:R-:W-:Y:S02]  /*2020*/  @!P4 DMUL R34, R34, R38 ;  /* 0x000000262222c228 */ /* 0x010fe40000000000 */
[----:B-----5:R-:W-:Y:S01]  /*2030*/  @!P1 DMUL R12, R4, R12 ;  /* 0x0000000c040c9228 */ /* 0x020fe20000000000 */
[----:B------:R-:W2:Y:S01]  /*2040*/  LDC.64 R4, c[0x0][0x398] ;  /* 0x0000e600ff047b82 */ /* 0x000ea20000000a00 */
[----:B-1----:R-:W-:Y:S02]  /*2050*/  @!P3 DMUL R6, R2, R6 ;  /* 0x000000060206b228 */ /* 0x002fe40000000000 */
[----:B0-----:R-:W-:Y:S02]  /*2060*/  @!P3 DMUL R2, R24, UR4 ;  /* 0x000000041802bc28 */ /* 0x001fe40008000000 */
[----:B------:R-:W-:-:S02]  /*2070*/  @!P2 DFMA R26, R40, UR4, -R26 ;  /* 0x00000004281aac2b */ /* 0x000fc4000800081a */
[----:B------:R-:W-:Y:S02]  /*2080*/  @!P4 DFMA R34, R36, UR4, -R34 ;  /* 0x000000042422cc2b */ /* 0x000fe40008000822 */
[----:B------:R-:W-:Y:S02]  /*2090*/  @!P5 DMUL R10, R28, R10 ;  /* 0x0000000a1c0ad228 */ /* 0x000fe40000000000 */
[----:B------:R-:W-:Y:S02]  /*20a0*/  @!P3 DFMA R2, R2, UR4, R6 ;  /* 0x000000040202bc2b */ /* 0x000fe40008000006 */
[----:B------:R-:W-:Y:S02]  /*20b0*/  @!P0 DADD R22, R30, R22 ;  /* 0x000000001e168229 */ /* 0x000fe40000000016 */
[----:B------:R-:W-:Y:S02]  /*20c0*/  @!P1 DFMA R12, R18, UR4, R12 ;  /* 0x00000004120c9c2b */ /* 0x000fe4000800000c */
[----:B------:R-:W-:-:S02]  /*20d0*/  @!P2 DADD R14, R14, R26 ;  /* 0x000000000e0ea229 */ /* 0x000fc4000000001a */
[----:B------:R-:W-:Y:S02]  /*20e0*/  @!P4 DADD R20, R34, R20 ;  /* 0x000000002214c229 */ /* 0x000fe40000000014 */
[----:B------:R-:W-:Y:S02]  /*20f0*/  @!P5 DFMA R6, R16, UR4, R10 ;  /* 0x000000041006dc2b */ /* 0x000fe4000800000a */
[----:B------:R-:W-:Y:S02]  /*2100*/  @!P1 DADD R22, -R12, R22 ;  /* 0x000000000c169229 */ /* 0x000fe40000000116 */
[----:B------:R-:W-:Y:S01]  /*2110*/  @!P3 DADD R14, R14, -R2 ;  /* 0x000000000e0eb229 */ /* 0x000fe20000000802 */
[----:B--2---:R-:W-:-:S03]  /*2120*/  IMAD.WIDE R4, R9, 0x8, R4 ;  /* 0x0000000809047825 */ /* 0x004fc600078e0204 */
[----:B------:R-:W-:Y:S02]  /*2130*/  @!P5 DADD R20, -R6, R20 ;  /* 0x000000000614d229 */ /* 0x000fe40000000114 */
[----:B------:R-:W-:Y:S04]  /*2140*/  STG.E.64 desc[UR6][R4.64], R22 ;  /* 0x0000001604007986 */ /* 0x000fe8000c101b06 */
[----:B------:R-:W-:Y:S04]  /*2150*/  STG.E.64 desc[UR6][R4.64+0x8], R14 ;  /* 0x0000080e04007986 */ /* 0x000fe8000c101b06 */
[----:B------:R-:W-:Y:S01]  /*2160*/  STG.E.64 desc[UR6][R4.64+0x10], R20 ;  /* 0x0000101404007986 */ /* 0x000fe2000c101b06 */
[----:B------:R-:W-:Y:S05]  /*2170*/  EXIT ;  /* 0x000000000000794d */ /* 0x000fea0003800000 */
        .weak           $__internal_4_$__cuda_sm20_div_rn_f64_full
        .type           $__internal_4_$__cuda_sm20_div_rn_f64_full,@function
        .size           $__internal_4_$__cuda_sm20_div_rn_f64_full,($__internal_5_$__cuda_sm20_dsqrt_rn_f64_mediumpath_v1 - $__internal_4_$__cuda_sm20_div_rn_f64_full)
$__internal_4_$__cuda_sm20_div_rn_f64_full:
[C---:B------:R-:W-:Y:S01]  /*2180*/  FSETP.GEU.AND P0, PT, |R0|.reuse, 1.469367938527859385e-39, PT ;  /* 0x001000000000780b */ /* 0x040fe20003f0e200 */
[----:B------:R-:W-:Y:S01]  /*2190*/  IMAD.MOV.U32 R36, RZ, RZ, R6 ;  /* 0x000000ffff247224 */ /* 0x000fe200078e0006 */
[----:B------:R-:W-:Y:S01]  /*21a0*/  LOP3.LUT R34, R0, 0x800fffff, RZ, 0xc0, !PT ;  /* 0x800fffff00227812 */ /* 0x000fe200078ec0ff */
[----:B------:R-:W-:Y:S01]  /*21b0*/  IMAD.MOV.U32 R37, RZ, RZ, R0 ;  /* 0x000000ffff257224 */ /* 0x000fe200078e0000 */
[----:B------:R-:W-:Y:S01]  /*21c0*/  MOV R40, 0x1 ;  /* 0x0000000100287802 */ /* 0x000fe20000000f00 */
[----:B------:R-:W-:Y:S01]  /*21d0*/  IMAD.MOV.U32 R43, RZ, RZ, R12 ;  /* 0x000000ffff2b7224 */ /* 0x000fe200078e000c */
[----:B------:R-:W-:Y:S01]  /*21e0*/  LOP3.LUT R35, R34, 0x3ff00000, RZ, 0xfc, !PT ;  /* 0x3ff0000022237812 */ /* 0x000fe200078efcff */
[----:B------:R-:W-:Y:S01]  /*21f0*/  IMAD.MOV.U32 R42, RZ, RZ, R13 ;  /* 0x000000ffff2a7224 */ /* 0x000fe200078e000d */
[----:B------:R-:W-:Y:S01]  /*2200*/  MOV R34, R6 ;  /* 0x0000000600227202 */ /* 0x000fe20000000f00 */
[----:B------:R-:W-:Y:S01]  /*2210*/  BSSY.RECONVERGENT B0, `(.L_x_141) ;  /* 0x0000057000007945 */ /* 0x000fe20003800200 */
[----:B------:R-:W-:-:S02]  /*2220*/  FSETP.GEU.AND P2, PT, |R43|, 1.469367938527859385e-39, PT ;  /* 0x001000002b00780b */ /* 0x000fc40003f4e200 */
[----:B------:R-:W-:Y:S01]  /*2230*/  LOP3.LUT R6, R43, 0x7ff00000, RZ, 0xc0, !PT ;  /* 0x7ff000002b067812 */ /* 0x000fe200078ec0ff */
[----:B------:R-:W-:Y:S01]  /*2240*/  @!P0 DMUL R34, R36, 8.98846567431157953865e+307 ;  /* 0x7fe0000024228828 */ /* 0x000fe20000000000 */
[----:B------:R-:W-:Y:S01]  /*2250*/  LOP3.LUT R12, R0, 0x7ff00000, RZ, 0xc0, !PT ;  /* 0x7ff00000000c7812 */ /* 0x000fe200078ec0ff */
[----:B------:R-:W-:-:S03]  /*2260*/  IMAD.MOV.U32 R0, RZ, RZ, 0x1ca00000 ;  /* 0x1ca00000ff007424 */ /* 0x000fc600078e00ff */
[C---:B------:R-:W-:Y:S01]  /*2270*/  ISETP.GE.U32.AND P1, PT, R6.reuse, R12, PT ;  /* 0x0000000c0600720c */ /* 0x040fe20003f26070 */
[----:B------:R-:W0:Y:S04]  /*2280*/  MUFU.RCP64H R41, R35 ;  /* 0x0000002300297308 */ /* 0x000e280000001800 */
[----:B------:R-:W-:Y:S02]  /*2290*/  @!P2 LOP3.LUT R13, R37, 0x7ff00000, RZ, 0xc0, !PT ;  /* 0x7ff00000250da812 */ /* 0x000fe400078ec0ff */
[----:B------:R-:W-:Y:S02]  /*22a0*/  @!P2 MOV R46, RZ ;  /* 0x000000ff002ea202 */ /* 0x000fe40000000f00 */
[----:B------:R-:W-:Y:S02]  /*22b0*/  @!P2 ISETP.GE.U32.AND P3, PT, R6, R13, PT ;  /* 0x0000000d0600a20c */ /* 0x000fe40003f66070 */
[----:B------:R-:W-:-:S02]  /*22c0*/  SEL R13, R0, 0x63400000, !P1 ;  /* 0x63400000000d7807 */ /* 0x000fc40004800000 */
[----:B------:R-:W-:Y:S02]  /*22d0*/  @!P2 SEL R38, R0, 0x63400000, !P3 ;  /* 0x634000000026a807 */ /* 0x000fe40005800000 */
[----:B------:R-:W-:Y:S02]  /*22e0*/  @!P0 LOP3.LUT R12, R35, 0x7ff00000, RZ, 0xc0, !PT ;  /* 0x7ff00000230c8812 */ /* 0x000fe400078ec0ff */
[----:B------:R-:W-:Y:S01]  /*22f0*/  @!P2 LOP3.LUT R38, R38, 0x80000000, R43, 0xf8, !PT ;  /* 0x800000002626a812 */ /* 0x000fe200078ef82b */
[----:B0-----:R-:W-:-:S03]  /*2300*/  DFMA R44, R40, -R34, 1 ;  /* 0x3ff00000282c742b */ /* 0x001fc60000000822 */
[----:B------:R-:W-:-:S05]  /*2310*/  @!P2 LOP3.LUT R47, R38, 0x100000, RZ, 0xfc, !PT ;  /* 0x00100000262fa812 */ /* 0x000fca00078efcff */
[----:B------:R-:W-:-:S08]  /*2320*/  DFMA R44, R44, R44, R44 ;  /* 0x0000002c2c2c722b */ /* 0x000fd0000000002c */
[----:B------:R-:W-:Y:S01]  /*2330*/  DFMA R40, R40, R44, R40 ;  /* 0x0000002c2828722b */ /* 0x000fe20000000028 */
[----:B------:R-:W-:Y:S01]  /*2340*/  LOP3.LUT R45, R13, 0x800fffff, R43, 0xf8, !PT ;  /* 0x800fffff0d2d7812 */ /* 0x000fe200078ef82b */
[----:B------:R-:W-:Y:S02]  /*2350*/  IMAD.MOV.U32 R44, RZ, RZ, R42 ;  /* 0x000000ffff2c7224 */ /* 0x000fe400078e002a */
[----:B------:R-:W-:-:S04]  /*2360*/  IMAD.MOV.U32 R13, RZ, RZ, R6 ;  /* 0x000000ffff0d7224 */ /* 0x000fc800078e0006 */
[----:B------:R-:W-:Y:S02]  /*2370*/  DFMA R48, R40, -R34, 1 ;  /* 0x3ff000002830742b */ /* 0x000fe40000000822 */
[----:B------:R-:W-:-:S06]  /*2380*/  @!P2 DFMA R44, R44, 2, -R46 ;  /* 0x400000002c2ca82b */ /* 0x000fcc000000082e */
[----:B------:R-:W-:-:S04]  /*2390*/  DFMA R48, R40, R48, R40 ;  /* 0x000000302830722b */ /* 0x000fc80000000028 */
[----:B------:R-:W-:-:S04]  /*23a0*/  @!P2 LOP3.LUT R13, R45, 0x7ff00000, RZ, 0xc0, !PT ;  /* 0x7ff000002d0da812 */ /* 0x000fc800078ec0ff */
[----:B------:R-:W-:Y:S01]  /*23b0*/  DMUL R46, R48, R44 ;  /* 0x0000002c302e7228 */ /* 0x000fe20000000000 */
[----:B------:R-:W-:-:S05]  /*23c0*/  VIADD R38, R13, 0xffffffff ;  /* 0xffffffff0d267836 */ /* 0x000fca0000000000 */
[----:B------:R-:W-:Y:S02]  /*23d0*/  ISETP.GT.U32.AND P0, PT, R38, 0x7feffffe, PT ;  /* 0x7feffffe2600780c */ /* 0x000fe40003f04070 */
[----:B------:R-:W-:Y:S01]  /*23e0*/  IADD3 R38, PT, PT, R12, -0x1, RZ ;  /* 0xffffffff0c267810 */ /* 0x000fe20007ffe0ff */
[----:B------:R-:W-:-:S03]  /*23f0*/  DFMA R40, R46, -R34, R44 ;  /* 0x800000222e28722b */ /* 0x000fc6000000002c */
[----:B------:R-:W-:-:S05]  /*2400*/  ISETP.GT.U32.OR P0, PT, R38, 0x7feffffe, P0 ;  /* 0x7feffffe2600780c */ /* 0x000fca0000704470 */
[----:B------:R-:W-:-:S08]  /*2410*/  DFMA R40, R48, R40, R46 ;  /* 0x000000283028722b */ /* 0x000fd0000000002e */
[----:B------:R-:W-:Y:S05]  /*2420*/  @P0 BRA `(.L_x_142) ;  /* 0x0000000000740947 */ /* 0x000fea0003800000 */
[----:B------:R-:W-:-:S04]  /*2430*/  LOP3.LUT R12, R37, 0x7ff00000, RZ, 0xc0, !PT ;  /* 0x7ff00000250c7812 */ /* 0x000fc800078ec0ff */
[CC--:B------:R-:W-:Y:S02]  /*2440*/  VIADDMNMX R13, R6.reuse, -R12.reuse, 0xb9600000, !PT ;  /* 0xb9600000060d7446 */ /* 0x0c0fe4000780090c */
[----:B------:R-:W-:Y:S02]  /*2450*/  ISETP.GE.U32.AND P0, PT, R6, R12, PT ;  /* 0x0000000c0600720c */ /* 0x000fe40003f06070 */
[----:B------:R-:W-:Y:S02]  /*2460*/  VIMNMX R13, PT, PT, R13, 0x46a00000, PT ;  /* 0x46a000000d0d7848 */ /* 0x000fe40003fe0100 */
[----:B------:R-:W-:Y:S02]  /*2470*/  SEL R0, R0, 0x63400000, !P0 ;  /* 0x6340000000007807 */ /* 0x000fe40004000000 */
[----:B------:R-:W-:-:S03]  /*2480*/  MOV R12, RZ ;  /* 0x000000ff000c7202 */ /* 0x000fc60000000f00 */
[----:B------:R-:W-:-:S04]  /*2490*/  IMAD.IADD R0, R13, 0x1, -R0 ;  /* 0x000000010d007824 */ /* 0x000fc800078e0a00 */
        /* <DEDUP_REMOVED lines=11> */
[----:B------:R-:W-:Y:S02]  /*2550*/  MOV R12, RZ ;  /* 0x000000ff000c7202 */ /* 0x000fe40000000f00 */
[----:B------:R-:W-:-:S04]  /*2560*/  IADD3 R0, PT, PT, -R0, -0x43300000, RZ ;  /* 0xbcd0000000007810 */ /* 0x000fc80007ffe1ff */
[----:B------:R-:W-:Y:S02]  /*2570*/  DFMA R12, R46, -R12, R40 ;  /* 0x8000000c2e0c722b */ /* 0x000fe40000000028 */
[----:B------:R-:W-:-:S08]  /*2580*/  DMUL.RP R40, R40, R34 ;  /* 0x0000002228287228 */ /* 0x000fd00000008000 */
[----:B------:R-:W-:Y:S02]  /*2590*/  FSETP.NEU.AND P0, PT, |R13|, R0, PT ;  /* 0x000000000d00720b */ /* 0x000fe40003f0d200 */
[----:B------:R-:W-:Y:S02]  /*25a0*/  LOP3.LUT R36, R41, R36, RZ, 0x3c, !PT ;  /* 0x0000002429247212 */ /* 0x000fe400078e3cff */
[----:B------:R-:W-:Y:S02]  /*25b0*/  FSEL R0, R40, R46, !P0 ;  /* 0x0000002e28007208 */ /* 0x000fe40004000000 */
[----:B------:R-:W-:-:S03]  /*25c0*/  FSEL R36, R36, R47, !P0 ;  /* 0x0000002f24247208 */ /* 0x000fc60004000000 */
[----:B------:R-:W-:Y:S02]  /*25d0*/  IMAD.MOV.U32 R46, RZ, RZ, R0 ;  /* 0x000000ffff2e7224 */ /* 0x000fe400078e0000 */
[----:B------:R-:W-:Y:S01]  /*25e0*/  IMAD.MOV.U32 R47, RZ, RZ, R36 ;  /* 0x000000ffff2f7224 */ /* 0x000fe200078e0024 */
[----:B------:R-:W-:Y:S06]  /*25f0*/  BRA `(.L_x_143) ;  /* 0x0000000000607947 */ /* 0x000fec0003800000 */
.L_x_142:
        /* <DEDUP_REMOVED lines=12> */
[----:B------:R-:W-:Y:S01]  /*26c0*/  @!P0 IMAD.MOV.U32 R46, RZ, RZ, RZ ;  /* 0x000000ffff2e8224 */ /* 0x000fe200078e00ff */
[----:B------:R-:W-:Y:S01]  /*26d0*/  @!P0 MOV R47, R36 ;  /* 0x00000024002f8202 */ /* 0x000fe20000000f00 */
[----:B------:R-:W-:Y:S02]  /*26e0*/  @P0 IMAD.MOV.U32 R46, RZ, RZ, RZ ;  /* 0x000000ffff2e0224 */ /* 0x000fe400078e00ff */
[----:B------:R-:W-:Y:S01]  /*26f0*/  @P0 IMAD.MOV.U32 R47, RZ, RZ, R0 ;  /* 0x000000ffff2f0224 */ /* 0x000fe200078e0000 */
[----:B------:R-:W-:Y:S06]  /*2700*/  BRA `(.L_x_143) ;  /* 0x00000000001c7947 */ /* 0x000fec0003800000 */
.L_x_145:
[----:B------:R-:W-:Y:S02]  /*2710*/  LOP3.LUT R0, R37, 0x80000, RZ, 0xfc, !PT ;  /* 0x0008000025007812 */ /* 0x000fe400078efcff */
[----:B------:R-:W-:-:S03]  /*2720*/  MOV R46, R36 ;  /* 0x00000024002e7202 */ /* 0x000fc60000000f00 */
[----:B------:R-:W-:Y:S01]  /*2730*/  IMAD.MOV.U32 R47, RZ, RZ, R0 ;  /* 0x000000ffff2f7224 */ /* 0x000fe200078e0000 */
[----:B------:R-:W-:Y:S06]  /*2740*/  BRA `(.L_x_143) ;  /* 0x00000000000c7947 */ /* 0x000fec0003800000 */
.L_x_144:
[----:B------:R-:W-:Y:S01]  /*2750*/  LOP3.LUT R0, R43, 0x80000, RZ, 0xfc, !PT ;  /* 0x000800002b007812 */ /* 0x000fe200078efcff */
[----:B------:R-:W-:-:S03]  /*2760*/  IMAD.MOV.U32 R46, RZ, RZ, R42 ;  /* 0x000000ffff2e7224 */ /* 0x000fc600078e002a */
[----:B------:R-:W-:-:S07]  /*2770*/  MOV R47, R0 ;  /* 0x00000000002f7202 */ /* 0x000fce0000000f00 */
.L_x_143:
[----:B------:R-:W-:Y:S05]  /*2780*/  BSYNC.RECONVERGENT B0 ;  /* 0x0000000000007941 */ /* 0x000fea0003800200 */
.L_x_141:
[----:B------:R-:W-:Y:S01]  /*2790*/  MOV R34, R11 ;  /* 0x0000000b00227202 */ /* 0x000fe20000000f00 */
[----:B------:R-:W-:Y:S02]  /*27a0*/  IMAD.MOV.U32 R35, RZ, RZ, 0x0 ;  /* 0x00000000ff237424 */ /* 0x000fe400078e00ff */
[----:B------:R-:W-:Y:S02]  /*27b0*/  IMAD.MOV.U32 R0, RZ, RZ, R46 ;  /* 0x000000ffff007224 */ /* 0x000fe400078e002e */
[----:B------:R-:W-:Y:S01]  /*27c0*/  IMAD.MOV.U32 R13, RZ, RZ, R47 ;  /* 0x000000ffff0d7224 */ /* 0x000fe200078e002f */
[----:B------:R-:W-:Y:S06]  /*27d0*/  RET.REL.NODEC R34 `(_Z15calculateForcesiPdS_S_S_ddddS_) ;  /* 0xffffffd822087950 */ /* 0x000fec0003c3ffff */
        .weak           $__internal_5_$__cuda_sm20_dsqrt_rn_f64_mediumpath_v1
        .type           $__internal_5_$__cuda_sm20_dsqrt_rn_f64_mediumpath_v1,@function
        .size           $__internal_5_$__cuda_sm20_dsqrt_rn_f64_mediumpath_v1,(.L_x_157 - $__internal_5_$__cuda_sm20_dsqrt_rn_f64_mediumpath_v1)
$__internal_5_$__cuda_sm20_dsqrt_rn_f64_mediumpath_v1:
[----:B------:R-:W-:Y:S01]  /*27e0*/  ISETP.GE.U32.AND P0, PT, R12, -0x3400000, PT ;  /* 0xfcc000000c00780c */ /* 0x000fe20003f06070 */
[----:B------:R-:W-:Y:S01]  /*27f0*/  BSSY.RECONVERGENT B2, `(.L_x_146) ;  /* 0x0000028000027945 */ /* 0x000fe20003800200 */
[----:B------:R-:W-:Y:S01]  /*2800*/  IMAD.MOV.U32 R12, RZ, RZ, R33 ;  /* 0x000000ffff0c7224 */ /* 0x000fe200078e0021 */
[----:B------:R-:W-:Y:S01]  /*2810*/  MOV R34, R6 ;  /* 0x0000000600227202 */ /* 0x000fe20000000f00 */
[----:B------:R-:W-:Y:S01]  /*2820*/  IMAD.MOV.U32 R33, RZ, RZ, R32 ;  /* 0x000000ffff217224 */ /* 0x000fe200078e0020 */
[----:B------:R-:W-:Y:S01]  /*2830*/  MOV R32, R0 ;  /* 0x0000000000207202 */ /* 0x000fe20000000f00 */
[----:B------:R-:W-:-:S07]  /*2840*/  IMAD.MOV.U32 R35, RZ, RZ, R11 ;  /* 0x000000ffff237224 */ /* 0x000fce00078e000b */
[----:B------:R-:W-:Y:S05]  /*2850*/  @!P0 BRA `(.L_x_147) ;  /* 0x0000000000208947 */ /* 0x000fea0003800000 */
[----:B------:R-:W-:-:S10]  /*2860*/  DFMA.RM R32, R34, R32, R30 ;  /* 0x000000202220722b */ /* 0x000fd4000000401e */
[----:B------:R-:W-:-:S05]  /*2870*/  IADD3 R30, P0, PT, R32, 0x1, RZ ;  /* 0x00000001201e7810 */ /* 0x000fca0007f1e0ff */
[----:B------:R-:W-:-:S06]  /*2880*/  IMAD.X R31, RZ, RZ, R33, P0 ;  /* 0x000000ffff1f7224 */ /* 0x000fcc00000e0621 */
[----:B------:R-:W-:-:S08]  /*2890*/  DFMA.RP R12, -R32, R30, R12 ;  /* 0x0000001e200c722b */ /* 0x000fd0000000810c */
[----:B------:R-:W-:-:S06]  /*28a0*/  DSETP.GT.AND P0, PT, R12, RZ, PT ;  /* 0x000000ff0c00722a */ /* 0x000fcc0003f04000 */
[----:B------:R-:W-:Y:S02]  /*28b0*/  FSEL R30, R30, R32, P0 ;  /* 0x000000201e1e7208 */ /* 0x000fe40000000000 */
[----:B------:R-:W-:Y:S01]  /*28c0*/  FSEL R31, R31, R33, P0 ;  /* 0x000000211f1f7208 */ /* 0x000fe20000000000 */
[----:B------:R-:W-:Y:S06]  /*28d0*/  BRA `(.L_x_148) ;  /* 0x0000000000647947 */ /* 0x000fec0003800000 */
.L_x_147:
[----:B------:R-:W-:-:S14]  /*28e0*/  DSETP.NE.AND P0, PT, R12, RZ, PT ;  /* 0x000000ff0c00722a */ /* 0x000fdc0003f05000 */
[----:B------:R-:W-:Y:S05]  /*28f0*/  @!P0 BRA `(.L_x_149) ;  /* 0x0000000000588947 */ /* 0x000fea0003800000 */
[----:B------:R-:W-:-:S13]  /*2900*/  ISETP.GE.AND P0, PT, R13, RZ, PT ;  /* 0x000000ff0d00720c */ /* 0x000fda0003f06270 */
[----:B------:R-:W-:Y:S01]  /*2910*/  @!P0 IMAD.MOV.U32 R30, RZ, RZ, 0x0 ;  /* 0x00000000ff1e8424 */ /* 0x000fe200078e00ff */
[----:B------:R-:W-:Y:S01]  /*2920*/  @!P0 MOV R31, 0xfff80000 ;  /* 0xfff80000001f8802 */ /* 0x000fe20000000f00 */
        /* <DEDUP_REMOVED lines=19> */
.L_x_149:
[----:B------:R-:W-:-:S11]  /*2a60*/  DADD R30, R12, R12 ;  /* 0x000000000c1e7229 */ /* 0x000fd6000000000c */
.L_x_148:
[----:B------:R-:W-:Y:S05]  /*2a70*/  BSYNC.RECONVERGENT B2 ;  /* 0x0000000000027941 */ /* 0x000fea0003800200 */
.L_x_146:
[----:B------:R-:W-:Y:S01]  /*2a80*/  MOV R12, R3 ;  /* 0x00000003000c7202 */ /* 0x000fe20000000f00 */
[----:B------:R-:W-:-:S04]  /*2a90*/  IMAD.MOV.U32 R13, RZ, RZ, 0x0 ;  /* 0x00000000ff0d7424 */ /* 0x000fc800078e00ff */
[----:B------:R-:W-:Y:S05]  /*2aa0*/  RET.REL.NODEC R12 `(_Z15calculateForcesiPdS_S_S_ddddS_) ;  /* 0xffffffd40c547950 */ /* 0x000fea0003c3ffff */
.L_x_150:
        /* <DEDUP_REMOVED lines=13> */
.L_x_157:


//--------------------- .nv.global.init           --------------------------
	.section	.nv.global.init,"aw",@progbits
.nv.global.init:
	.type		$str$4,@object
	.size		$str$4,($str$3 - $str$4)
$str$4:
        /*0000*/ 	.byte	0x0a, 0x00
	.type		$str$3,@object
	.size		$str$3,($str$2 - $str$3)
$str$3:
        /*0002*/ 	.byte	0x20, 0x25, 0x64, 0x00
	.type		$str$2,@object
	.size		$str$2,($str$1 - $str$2)
$str$2:
        /*0006*/ 	.byte	0x43, 0x65, 0x6c, 0x6c, 0x20, 0x28, 0x25, 0x64, 0x2c, 0x20, 0x25, 0x64, 0x2c, 0x20, 0x25, 0x64
        /*0016*/ 	.byte	0x29, 0x20, 0x63, 0x6f, 0x6e, 0x74, 0x61, 0x69, 0x6e, 0x73, 0x20, 0x70, 0x61, 0x72, 0x74, 0x69
        /*0026*/ 	.byte	0x63, 0x6c, 0x65, 0x73, 0x3a, 0x00
	.type		$str$1,@object
	.size		$str$1,($str - $str$1)
$str$1:
        /*002c*/ 	.byte	0x41, 0x74, 0x20, 0x65, 0x6e, 0x64, 0x20, 0x70, 0x61, 0x72, 0x74, 0x69, 0x63, 0x6c, 0x65, 0x20
        /*003c*/ 	.byte	0x64, 0x69, 0x73, 0x74, 0x72, 0x69, 0x62, 0x75, 0x74, 0x69, 0x6f, 0x6e, 0x20, 0x69, 0x6e, 0x20
        /*004c*/ 	.byte	0x63, 0x65, 0x6c, 0x6c, 0x20, 0x69, 0x73, 0x20, 0x61, 0x73, 0x3a, 0x0a, 0x00
	.type		$str,@object
	.size		$str,(.L_0 - $str)
$str:
        /*0059*/ 	.byte	0x41, 0x74, 0x20, 0x73, 0x74, 0x61, 0x72, 0x74, 0x20, 0x70, 0x61, 0x72, 0x74, 0x69, 0x63, 0x6c
        /*0069*/ 	.byte	0x65, 0x20, 0x64, 0x69, 0x73, 0x74, 0x72, 0x69, 0x62, 0x75, 0x74, 0x69, 0x6f, 0x6e, 0x20, 0x69
        /*0079*/ 	.byte	0x6e, 0x20, 0x63, 0x65, 0x6c, 0x6c, 0x20, 0x69, 0x73, 0x20, 0x61, 0x73, 0x3a, 0x0a, 0x00
.L_0:


//--------------------- .nv.shared.reserved.0     --------------------------
	.section	.nv.shared.reserved.0,"aw",@nobits
	.weak		__nv_reservedSMEM_offset_0_alias
	.size		__nv_reservedSMEM_offset_0_alias, 0, 64
	.other		__nv_reservedSMEM_offset_0_alias,@"STO_CUDA_RESERVED_SHARED STV_DEFAULT"
__nv_reservedSMEM_offset_0_alias:
	.zero		0
	.zero		64


//--------------------- .nv.shared._Z20calculateTotalEnergyiPdS_S_S_S_ --------------------------
	.section	.nv.shared._Z20calculateTotalEnergyiPdS_S_S_S_,"aw",@nobits
	.sectionflags	@""
	.align	8
.nv.shared._Z20calculateTotalEnergyiPdS_S_S_S_:
	.zero		3072


//--------------------- .nv.constant0._Z24calculateForcesNeighbouriPdS_S_S_dddP4CellP12ParticleNodeS_S_d --------------------------
	.section	.nv.constant0._Z24calculateForcesNeighbouriPdS_S_S_dddP4CellP12ParticleNodeS_S_d,"a",@progbits
	.sectionflags	@""
	.align	4
.nv.constant0._Z24calculateForcesNeighbouriPdS_S_S_dddP4CellP12ParticleNodeS_S_d:
	.zero		1000


//--------------------- .nv.constant0._Z13neighbourlistiPdP4CellP12ParticleNodeS_S_ii --------------------------
	.section	.nv.constant0._Z13neighbourlistiPdP4CellP12ParticleNodeS_S_ii,"a",@progbits
	.sectionflags	@""
	.align	4
.nv.constant0._Z13neighbourlistiPdP4CellP12ParticleNodeS_S_ii:
	.zero		952


//--------------------- .nv.constant0._Z15initializeCellsiP4CellP12ParticleNodei --------------------------
	.section	.nv.constant0._Z15initializeCellsiP4CellP12ParticleNodei,"a",@progbits
	.sectionflags	@""
	.align	4
.nv.constant0._Z15initializeCellsiP4CellP12ParticleNodei:
	.zero		924


//--------------------- .nv.constant0._Z20calculateTotalEnergyiPdS_S_S_S_ --------------------------
	.section	.nv.constant0._Z20calculateTotalEnergyiPdS_S_S_S_,"a",@progbits
	.sectionflags	@""
	.align	4
.nv.constant0._Z20calculateTotalEnergyiPdS_S_S_S_:
	.zero		944


//--------------------- .nv.constant0._Z15updateParticlesiPdS_S_S_dS_ --------------------------
	.section	.nv.constant0._Z15updateParticlesiPdS_S_S_dS_,"a",@progbits
	.sectionflags	@""
	.align	4
.nv.constant0._Z15updateParticlesiPdS_S_S_dS_:
	.zero		952


//--------------------- .nv.constant0._Z15calculateForcesiPdS_S_S_ddddS_ --------------------------
	.section	.nv.constant0._Z15calculateForcesiPdS_S_S_ddddS_,"a",@progbits
	.sectionflags	@""
	.align	4
.nv.constant0._Z15calculateForcesiPdS_S_S_ddddS_:
	.zero		976


//--------------------- SYMBOLS --------------------------

	.type		.nv.reservedSmem.offset0,@object
	.size		.nv.reservedSmem.offset0,0x4
	.type		.nv.reservedSmem.cap,@object
	.size		.nv.reservedSmem.cap,0x4
	.type		vprintf,@function
